	.headerflags	@"EF_CUDA_TEXMODE_UNIFIED EF_CUDA_64BIT_ADDRESS EF_CUDA_SM80 EF_CUDA_VIRTUAL_SM(EF_CUDA_SM80)"
	.elftype	@"ET_EXEC"


//--------------------- .nv.info                  --------------------------
	.section	.nv.info,"",@"SHT_CUDA_INFO"
	.align	4


	//----- nvinfo : EIATTR_REGCOUNT
	.align		4
        /*0000*/ 	.byte	0x04, 0x2f
        /*0002*/ 	.short	(.L_1 - .L_0)
	.align		4
.L_0:
        /*0004*/ 	.word	index@(candidate2)
        /*0008*/ 	.word	0x00000071


	//----- nvinfo : EIATTR_MAX_STACK_SIZE
	.align		4
.L_1:
        /*000c*/ 	.byte	0x04, 0x23
        /*000e*/ 	.short	(.L_3 - .L_2)
	.align		4
.L_2:
        /*0010*/ 	.word	index@(candidate2)
        /*0014*/ 	.word	0x00000000


	//----- nvinfo : EIATTR_MIN_STACK_SIZE
	.align		4
.L_3:
        /*0018*/ 	.byte	0x04, 0x12
        /*001a*/ 	.short	(.L_5 - .L_4)
	.align		4
.L_4:
        /*001c*/ 	.word	index@(candidate2)
        /*0020*/ 	.word	0x00000000


	//----- nvinfo : EIATTR_FRAME_SIZE
	.align		4
.L_5:
        /*0024*/ 	.byte	0x04, 0x11
        /*0026*/ 	.short	(.L_7 - .L_6)
	.align		4
.L_6:
        /*0028*/ 	.word	index@(candidate2)
        /*002c*/ 	.word	0x00000000
.L_7:


//--------------------- .nv.info.candidate2       --------------------------
	.section	.nv.info.candidate2,"",@"SHT_CUDA_INFO"
	.align	4


	//----- nvinfo : EIATTR_CUDA_API_VERSION
	.align		4
        /*0000*/ 	.byte	0x04, 0x37
        /*0002*/ 	.short	(.L_9 - .L_8)
.L_8:
        /*0004*/ 	.word	0x00000075


	//----- nvinfo : EIATTR_SW2861232_WAR
	.align		4
.L_9:
        /*0008*/ 	.byte	0x01, 0x35
	.zero		2


	//----- nvinfo : EIATTR_PARAM_CBANK
	.align		4
        /*000c*/ 	.byte	0x04, 0x0a
        /*000e*/ 	.short	(.L_11 - .L_10)
	.align		4
.L_10:
        /*0010*/ 	.word	index@(.nv.constant0.candidate2)
        /*0014*/ 	.short	0x0160
        /*0016*/ 	.short	0x0018


	//----- nvinfo : EIATTR_CBANK_PARAM_SIZE
	.align		4
.L_11:
        /*0018*/ 	.byte	0x03, 0x19
        /*001a*/ 	.short	0x0018


	//----- nvinfo : EIATTR_KPARAM_INFO
	.align		4
        /*001c*/ 	.byte	0x04, 0x17
        /*001e*/ 	.short	(.L_13 - .L_12)
.L_12:
        /*0020*/ 	.word	0x00000000
        /*0024*/ 	.short	0x0002
        /*0026*/ 	.short	0x0010
        /*0028*/ 	.byte	0x00, 0xf0, 0x21, 0x00


	//----- nvinfo : EIATTR_KPARAM_INFO
	.align		4
.L_13:
        /*002c*/ 	.byte	0x04, 0x17
        /*002e*/ 	.short	(.L_15 - .L_14)
.L_14:
        /*0030*/ 	.word	0x00000000
        /*0034*/ 	.short	0x0001
        /*0036*/ 	.short	0x0008
        /*0038*/ 	.byte	0x00, 0xf0, 0x21, 0x00


	//----- nvinfo : EIATTR_KPARAM_INFO
	.align		4
.L_15:
        /*003c*/ 	.byte	0x04, 0x17
        /*003e*/ 	.short	(.L_17 - .L_16)
.L_16:
        /*0040*/ 	.word	0x00000000
        /*0044*/ 	.short	0x0000
        /*0046*/ 	.short	0x0000
        /*0048*/ 	.byte	0x00, 0xf0, 0x21, 0x00


	//----- nvinfo : EIATTR_MAXREG_COUNT
	.align		4
.L_17:
        /*004c*/ 	.byte	0x03, 0x1b
        /*004e*/ 	.short	0x00ff


	//----- nvinfo : EIATTR_EXIT_INSTR_OFFSETS
	.align		4
        /*0050*/ 	.byte	0x04, 0x1c
        /*0052*/ 	.short	(.L_19 - .L_18)


	//   ....[0]....
.L_18:
        /*0054*/ 	.word	0x00002ba0


	//----- nvinfo : EIATTR_MAX_THREADS
	.align		4
.L_19:
        /*0058*/ 	.byte	0x04, 0x05
        /*005a*/ 	.short	(.L_21 - .L_20)
.L_20:
        /*005c*/ 	.word	0x000000c4
        /*0060*/ 	.word	0x00000001
        /*0064*/ 	.word	0x00000001
.L_21:


//--------------------- .nv.rel.action            --------------------------
	.section	.nv.rel.action,"",@"SHT_CUDA_RELOCINFO"
	.align	8
	.sectionentsize	8
        /*0000*/ 	.byte	0x4b, 0x00, 0x00, 0x00, 0x00, 0x00, 0x00, 0x00, 0x00, 0x02, 0x02, 0x08, 0x10, 0x0a, 0x2f, 0x22
        /* <DEDUP_REMOVED lines=13> */


//--------------------- .nv.constant0.candidate2  --------------------------
	.section	.nv.constant0.candidate2,"a",@progbits
	.align	4
.nv.constant0.candidate2:
	.zero		376


//--------------------- .text.candidate2          --------------------------
	.section	.text.candidate2,"ax",@progbits
	.sectionflags	@"SHF_BARRIERS=1"
	.sectioninfo	@"SHI_REGISTERS=113"
	.align	128
        .global         candidate2
        .type           candidate2,@function
        .size           candidate2,(.L_x_5 - candidate2)
        .other          candidate2,@"STO_CUDA_ENTRY STV_DEFAULT"
candidate2:
.text.candidate2:
[----:B------:R-:W-:-:S02]  /*0000*/  MOV R1, c[0x0][0x28] ;  /* 0x00000a0000017a02 */ /* 0x000fc40000000f00 */
[----:B------:R-:W0:Y:S01]  /*0010*/  S2R R3, SR_TID.X ;  /* 0x0000000000037919 */ /* 0x000e220000002100 */
[----:B------:R-:W-:Y:S01]  /*0020*/  HFMA2.MMA R69, -RZ, RZ, 0, 0 ;  /* 0x00000000ff457435 */ /* 0x000fe200000001ff */
[----:B------:R-:W-:Y:S01]  /*0030*/  CS2R R46, SRZ ;  /* 0x00000000002e7805 */ /* 0x000fe2000001ff00 */
[----:B------:R-:W-:Y:S01]  /*0040*/  HFMA2.MMA R59, -RZ, RZ, 0, 0 ;  /* 0x00000000ff3b7435 */ /* 0x000fe200000001ff */
[----:B------:R-:W-:Y:S01]  /*0050*/  MOV R45, RZ ;  /* 0x000000ff002d7202 */ /* 0x000fe20000000f00 */
[----:B------:R-:W-:Y:S01]  /*0060*/  HFMA2.MMA R51, -RZ, RZ, 0, 0 ;  /* 0x00000000ff337435 */ /* 0x000fe200000001ff */
[----:B------:R-:W-:Y:S01]  /*0070*/  MOV R55, RZ ;  /* 0x000000ff00377202 */ /* 0x000fe20000000f00 */
[----:B------:R-:W-:Y:S01]  /*0080*/  HFMA2.MMA R11, -RZ, RZ, 0, 0 ;  /* 0x00000000ff0b7435 */ /* 0x000fe200000001ff */
[----:B------:R-:W-:Y:S01]  /*0090*/  MOV R43, RZ ;  /* 0x000000ff002b7202 */ /* 0x000fe20000000f00 */
[----:B------:R-:W-:Y:S01]  /*00a0*/  ULDC.64 UR4, c[0x0][0x118] ;  /* 0x0000460000047ab9 */ /* 0x000fe20000000a00 */
[----:B0-----:R-:W-:-:S05]  /*00b0*/  IMAD.HI R72, R3, 0x5397829d, RZ ;  /* 0x5397829d03487827 */ /* 0x001fca00078e02ff */
[----:B------:R-:W-:-:S04]  /*00c0*/  SHF.R.U32.HI R5, RZ, 0x1f, R72 ;  /* 0x0000001fff057819 */ /* 0x000fc80000011648 */
[----:B------:R-:W-:-:S05]  /*00d0*/  LEA.HI.SX32 R72, R72, R5, 0x1c ;  /* 0x0000000548487211 */ /* 0x000fca00078fe2ff */
[----:B------:R-:W-:-:S02]  /*00e0*/  IMAD R70, R72, -0x31, R3 ;  /* 0xffffffcf48467824 */ /* 0x000fc400078e0203 */
.L_x_3:
[----:B------:R-:W0:Y:S01]  /*00f0*/  S2R R2, SR_CTAID.X ;  /* 0x0000000000027919 */ /* 0x000e220000002500 */
[C---:B------:R-:W-:Y:S02]  /*0100*/  IADD3 R0, R3.reuse, 0x44, RZ ;  /* 0x0000004403007810 */ /* 0x040fe40007ffe0ff */
[----:B------:R-:W-:Y:S01]  /*0110*/  IADD3 R4, R3, 0x8, RZ ;  /* 0x0000000803047810 */ /* 0x000fe20007ffe0ff */
[----:B------:R-:W-:Y:S06]  /*0120*/  BAR.SYNC 0x0 ;  /* 0x0000000000007b1d */ /* 0x000fec0000000000 */
[----:B------:R-:W-:-:S02]  /*0130*/  LOP3.LUT R0, R0, 0x7f, RZ, 0xc0, !PT ;  /* 0x0000007f00007812 */ /* 0x000fc400078ec0ff */
[----:B------:R-:W-:Y:S02]  /*0140*/  LOP3.LUT R4, R4, 0x7f, RZ, 0xc0, !PT ;  /* 0x0000007f04047812 */ /* 0x000fe400078ec0ff */
[C---:B0-----:R-:W-:Y:S02]  /*0150*/  SHF.L.U32 R5, R2.reuse, 0xf, RZ ;  /* 0x0000000f02057819 */ /* 0x041fe400000006ff */
[----:B------:R-:W-:Y:S02]  /*0160*/  SHF.L.U32 R7, R2, 0xf, RZ ;  /* 0x0000000f02077819 */ /* 0x000fe400000006ff */
[----:B------:R-:W-:Y:S02]  /*0170*/  LOP3.LUT R8, R5, 0xffff8000, R0, 0xe2, !PT ;  /* 0xffff800005087812 */ /* 0x000fe400078ee200 */
[----:B------:R-:W-:Y:S02]  /*0180*/  SHF.L.U32 R5, R3, 0x3, RZ ;  /* 0x0000000303057819 */ /* 0x000fe400000006ff */
[----:B------:R-:W-:-:S02]  /*0190*/  LOP3.LUT R10, R7, 0xffff8000, R4, 0xe2, !PT ;  /* 0xffff8000070a7812 */ /* 0x000fc400078ee204 */
[----:B------:R-:W-:Y:S02]  /*01a0*/  LOP3.LUT R7, R3, 0x7f, RZ, 0xc0, !PT ;  /* 0x0000007f03077812 */ /* 0x000fe400078ec0ff */
[----:B------:R-:W-:Y:S02]  /*01b0*/  SHF.L.U32 R4, R2, 0xf, RZ ;  /* 0x0000000f02047819 */ /* 0x000fe400000006ff */
[C---:B------:R-:W-:Y:S02]  /*01c0*/  IADD3 R6, R5.reuse, 0x620, RZ ;  /* 0x0000062005067810 */ /* 0x040fe40007ffe0ff */
[C---:B------:R-:W-:Y:S02]  /*01d0*/  IADD3 R12, R5.reuse, 0xc40, RZ ;  /* 0x00000c40050c7810 */ /* 0x040fe40007ffe0ff */
[----:B------:R-:W-:Y:S02]  /*01e0*/  LOP3.LUT R0, R5, 0xfffffc00, RZ, 0xc0, !PT ;  /* 0xfffffc0005007812 */ /* 0x000fe400078ec0ff */
[----:B------:R-:W-:-:S02]  /*01f0*/  LOP3.LUT R7, R4, 0xffff8000, R7, 0xe2, !PT ;  /* 0xffff800004077812 */ /* 0x000fc400078ee207 */
[----:B------:R-:W-:Y:S02]  /*0200*/  LOP3.LUT R9, R6, 0xfffffc00, RZ, 0xc0, !PT ;  /* 0xfffffc0006097812 */ /* 0x000fe400078ec0ff */
[----:B------:R-:W-:Y:S02]  /*0210*/  LOP3.LUT R13, R12, 0xfffffc00, RZ, 0xc0, !PT ;  /* 0xfffffc000c0d7812 */ /* 0x000fe400078ec0ff */
[----:B------:R-:W-:Y:S02]  /*0220*/  IADD3 R6, R7, R0, RZ ;  /* 0x0000000007067210 */ /* 0x000fe40007ffe0ff */
[----:B------:R-:W-:Y:S02]  /*0230*/  IADD3 R8, R8, R9, RZ ;  /* 0x0000000908087210 */ /* 0x000fe40007ffe0ff */
[----:B------:R-:W-:Y:S02]  /*0240*/  IADD3 R10, R10, R13, RZ ;  /* 0x0000000d0a0a7210 */ /* 0x000fe40007ffe0ff */
[----:B------:R-:W-:-:S02]  /*0250*/  MOV R0, 0x4 ;  /* 0x0000000400007802 */ /* 0x000fc40000000f00 */
[C---:B------:R-:W-:Y:S02]  /*0260*/  LEA R7, R69.reuse, R6, 0x7 ;  /* 0x0000000645077211 */ /* 0x040fe400078e38ff */
[C---:B------:R-:W-:Y:S02]  /*0270*/  LEA R9, R69.reuse, R8, 0x7 ;  /* 0x0000000845097211 */ /* 0x040fe400078e38ff */
[----:B------:R-:W-:Y:S01]  /*0280*/  LEA R13, R69, R10, 0x7 ;  /* 0x0000000a450d7211 */ /* 0x000fe200078e38ff */
[----:B------:R-:W-:-:S04]  /*0290*/  IMAD.WIDE R6, R7, R0, c[0x0][0x168] ;  /* 0x00005a0007067625 */ /* 0x000fc800078e0200 */
[-C--:B------:R-:W-:Y:S02]  /*02a0*/  IMAD.WIDE R8, R9, R0.reuse, c[0x0][0x168] ;  /* 0x00005a0009087625 */ /* 0x080fe400078e0200 */
[----:B------:R0:W2:Y:S02]  /*02b0*/  LDG.E.CONSTANT R6, [R6.64] ;  /* 0x0000000406067981 */ /* 0x0000a4000c1e9900 */
[----:B------:R-:W-:Y:S02]  /*02c0*/  IMAD.WIDE R12, R13, R0, c[0x0][0x168] ;  /* 0x00005a000d0c7625 */ /* 0x000fe400078e0200 */
[----:B------:R1:W3:Y:S04]  /*02d0*/  LDG.E.CONSTANT R8, [R8.64] ;  /* 0x0000000408087981 */ /* 0x0002e8000c1e9900 */
[----:B------:R4:W5:Y:S01]  /*02e0*/  LDG.E.CONSTANT R10, [R12.64] ;  /* 0x000000040c0a7981 */ /* 0x000962000c1e9900 */
[----:B------:R-:W-:-:S02]  /*02f0*/  IADD3 R15, R3, 0x10, RZ ;  /* 0x00000010030f7810 */ /* 0x000fc40007ffe0ff */
[----:B0-----:R-:W-:Y:S02]  /*0300*/  IADD3 R7, R3, 0x18, RZ ;  /* 0x0000001803077810 */ /* 0x001fe40007ffe0ff */
[----:B------:R-:W-:Y:S02]  /*0310*/  LOP3.LUT R15, R15, 0x7f, RZ, 0xc0, !PT ;  /* 0x0000007f0f0f7812 */ /* 0x000fe400078ec0ff */
[C---:B------:R-:W-:Y:S02]  /*0320*/  SHF.L.U32 R24, R2.reuse, 0xf, RZ ;  /* 0x0000000f02187819 */ /* 0x040fe400000006ff */
[----:B------:R-:W-:Y:S02]  /*0330*/  LOP3.LUT R7, R7, 0x7f, RZ, 0xc0, !PT ;  /* 0x0000007f07077812 */ /* 0x000fe400078ec0ff */
[----:B------:R-:W-:Y:S02]  /*0340*/  SHF.L.U32 R28, R2, 0xf, RZ ;  /* 0x0000000f021c7819 */ /* 0x000fe400000006ff */
[----:B----4-:R-:W-:-:S02]  /*0350*/  IADD3 R12, R3, 0x20, RZ ;  /* 0x00000020030c7810 */ /* 0x010fc40007ffe0ff */
[----:B------:R-:W-:Y:S02]  /*0360*/  IADD3 R14, R3, 0x4c, RZ ;  /* 0x0000004c030e7810 */ /* 0x000fe40007ffe0ff */
[----:B------:R-:W-:Y:S02]  /*0370*/  LOP3.LUT R24, R24, 0xffff8000, R15, 0xe2, !PT ;  /* 0xffff800018187812 */ /* 0x000fe400078ee20f */
[----:B------:R-:W-:Y:S02]  /*0380*/  LOP3.LUT R28, R28, 0xffff8000, R7, 0xe2, !PT ;  /* 0xffff80001c1c7812 */ /* 0x000fe400078ee207 */
[----:B------:R-:W-:Y:S02]  /*0390*/  LOP3.LUT R12, R12, 0x7f, RZ, 0xc0, !PT ;  /* 0x0000007f0c0c7812 */ /* 0x000fe400078ec0ff */
[----:B------:R-:W-:Y:S02]  /*03a0*/  SHF.L.U32 R15, R2, 0xf, RZ ;  /* 0x0000000f020f7819 */ /* 0x000fe400000006ff */
[----:B------:R-:W-:-:S02]  /*03b0*/  LOP3.LUT R14, R14, 0x7f, RZ, 0xc0, !PT ;  /* 0x0000007f0e0e7812 */ /* 0x000fc400078ec0ff */
[C---:B------:R-:W-:Y:S02]  /*03c0*/  SHF.L.U32 R17, R2.reuse, 0xf, RZ ;  /* 0x0000000f02117819 */ /* 0x040fe400000006ff */
[----:B------:R-:W-:Y:S02]  /*03d0*/  IADD3 R7, R3, 0x64, RZ ;  /* 0x0000006403077810 */ /* 0x000fe40007ffe0ff */
[----:B------:R-:W-:Y:S02]  /*03e0*/  LOP3.LUT R30, R15, 0xffff8000, R12, 0xe2, !PT ;  /* 0xffff80000f1e7812 */ /* 0x000fe400078ee20c */
[----:B------:R-:W-:Y:S02]  /*03f0*/  LOP3.LUT R16, R17, 0xffff8000, R14, 0xe2, !PT ;  /* 0xffff800011107812 */ /* 0x000fe400078ee20e */
[----:B------:R-:W-:Y:S02]  /*0400*/  LOP3.LUT R7, R7, 0x7f, RZ, 0xc0, !PT ;  /* 0x0000007f07077812 */ /* 0x000fe400078ec0ff */
[----:B------:R-:W-:-:S02]  /*0410*/  SHF.L.U32 R32, R2, 0xf, RZ ;  /* 0x0000000f02207819 */ /* 0x000fc400000006ff */
[C---:B------:R-:W-:Y:S02]  /*0420*/  IADD3 R12, R3.reuse, 0x30, RZ ;  /* 0x00000030030c7810 */ /* 0x040fe40007ffe0ff */
[C---:B------:R-:W-:Y:S02]  /*0430*/  IADD3 R14, R3.reuse, 0x54, RZ ;  /* 0x00000054030e7810 */ /* 0x040fe40007ffe0ff */
[----:B-1----:R-:W-:Y:S02]  /*0440*/  IADD3 R9, R3, 0x5c, RZ ;  /* 0x0000005c03097810 */ /* 0x002fe40007ffe0ff */
[----:B------:R-:W-:Y:S02]  /*0450*/  LOP3.LUT R32, R32, 0xffff8000, R7, 0xe2, !PT ;  /* 0xffff800020207812 */ /* 0x000fe400078ee207 */
[----:B------:R-:W-:Y:S02]  /*0460*/  LOP3.LUT R12, R12, 0x7f, RZ, 0xc0, !PT ;  /* 0x0000007f0c0c7812 */ /* 0x000fe400078ec0ff */
[----:B------:R-:W-:-:S02]  /*0470*/  LOP3.LUT R14, R14, 0x7f, RZ, 0xc0, !PT ;  /* 0x0000007f0e0e7812 */ /* 0x000fc400078ec0ff */
[----:B------:R-:W-:Y:S02]  /*0480*/  LOP3.LUT R9, R9, 0x7f, RZ, 0xc0, !PT ;  /* 0x0000007f09097812 */ /* 0x000fe400078ec0ff */
[C---:B------:R-:W-:Y:S02]  /*0490*/  SHF.L.U32 R13, R2.reuse, 0xf, RZ ;  /* 0x0000000f020d7819 */ /* 0x040fe400000006ff */
[----:B------:R-:W-:Y:S02]  /*04a0*/  SHF.L.U32 R18, R2, 0xf, RZ ;  /* 0x0000000f02127819 */ /* 0x000fe400000006ff */
[----:B------:R-:W-:Y:S02]  /*04b0*/  IADD3 R7, R3, 0x74, RZ ;  /* 0x0000007403077810 */ /* 0x000fe40007ffe0ff */
[----:B------:R-:W-:Y:S02]  /*04c0*/  LOP3.LUT R22, R15, 0xffff8000, R12, 0xe2, !PT ;  /* 0xffff80000f167812 */ /* 0x000fe400078ee20c */
[----:B------:R-:W-:-:S02]  /*04d0*/  LOP3.LUT R26, R13, 0xffff8000, R14, 0xe2, !PT ;  /* 0xffff80000d1a7812 */ /* 0x000fc400078ee20e */
[----:B------:R-:W-:Y:S02]  /*04e0*/  LOP3.LUT R18, R18, 0xffff8000, R9, 0xe2, !PT ;  /* 0xffff800012127812 */ /* 0x000fe400078ee209 */
[----:B------:R-:W-:Y:S02]  /*04f0*/  LOP3.LUT R7, R7, 0x7f, RZ, 0xc0, !PT ;  /* 0x0000007f07077812 */ /* 0x000fe400078ec0ff */
[----:B------:R-:W-:Y:S02]  /*0500*/  SHF.L.U32 R12, R2, 0xf, RZ ;  /* 0x0000000f020c7819 */ /* 0x000fe400000006ff */
[C---:B------:R-:W-:Y:S02]  /*0510*/  IADD3 R9, R3.reuse, 0x28, RZ ;  /* 0x0000002803097810 */ /* 0x040fe40007ffe0ff */
[----:B------:R-:W-:Y:S02]  /*0520*/  IADD3 R13, R3, 0x6c, RZ ;  /* 0x0000006c030d7810 */ /* 0x000fe40007ffe0ff */
[----:B------:R-:W-:-:S02]  /*0530*/  LOP3.LUT R12, R12, 0xffff8000, R7, 0xe2, !PT ;  /* 0xffff80000c0c7812 */ /* 0x000fc400078ee207 */
[----:B------:R-:W-:Y:S02]  /*0540*/  LOP3.LUT R9, R9, 0x7f, RZ, 0xc0, !PT ;  /* 0x0000007f09097812 */ /* 0x000fe400078ec0ff */
[----:B------:R-:W-:Y:S02]  /*0550*/  LOP3.LUT R13, R13, 0x7f, RZ, 0xc0, !PT ;  /* 0x0000007f0d0d7812 */ /* 0x000fe400078ec0ff */
[C---:B------:R-:W-:Y:S02]  /*0560*/  SHF.L.U32 R44, R2.reuse, 0xf, RZ ;  /* 0x0000000f022c7819 */ /* 0x040fe400000006ff */
[----:B------:R-:W-:Y:S02]  /*0570*/  SHF.L.U32 R20, R2, 0xf, RZ ;  /* 0x0000000f02147819 */ /* 0x000fe400000006ff */
[----:B------:R-:W-:Y:S02]  /*0580*/  IADD3 R7, R3, 0x4, RZ ;  /* 0x0000000403077810 */ /* 0x000fe40007ffe0ff */
[----:B------:R-:W-:-:S02]  /*0590*/  LOP3.LUT R44, R44, 0xffff8000, R9, 0xe2, !PT ;  /* 0xffff80002c2c7812 */ /* 0x000fc400078ee209 */
[----:B------:R-:W-:Y:S02]  /*05a0*/  LOP3.LUT R20, R20, 0xffff8000, R13, 0xe2, !PT ;  /* 0xffff800014147812 */ /* 0x000fe400078ee20d */
[----:B------:R-:W-:Y:S02]  /*05b0*/  LOP3.LUT R36, R7, 0x7f, RZ, 0xc0, !PT ;  /* 0x0000007f07247812 */ /* 0x000fe400078ec0ff */
[C---:B------:R-:W-:Y:S02]  /*05c0*/  IADD3 R9, R3.reuse, 0x38, RZ ;  /* 0x0000003803097810 */ /* 0x040fe40007ffe0ff */
[C---:B------:R-:W-:Y:S02]  /*05d0*/  IADD3 R13, R3.reuse, 0x7c, RZ ;  /* 0x0000007c030d7810 */ /* 0x040fe40007ffe0ff */
[----:B------:R-:W-:Y:S02]  /*05e0*/  IADD3 R15, R3, 0x40, RZ ;  /* 0x00000040030f7810 */ /* 0x000fe40007ffe0ff */
[----:B------:R-:W-:-:S02]  /*05f0*/  IADD3 R7, R5, 0x1260, RZ ;  /* 0x0000126005077810 */ /* 0x000fc40007ffe0ff */
[----:B------:R-:W-:Y:S02]  /*0600*/  LOP3.LUT R9, R9, 0x7f, RZ, 0xc0, !PT ;  /* 0x0000007f09097812 */ /* 0x000fe400078ec0ff */
[----:B------:R-:W-:Y:S02]  /*0610*/  LOP3.LUT R13, R13, 0x7f, RZ, 0xc0, !PT ;  /* 0x0000007f0d0d7812 */ /* 0x000fe400078ec0ff */
[C---:B------:R-:W-:Y:S02]  /*0620*/  SHF.L.U32 R14, R2.reuse, 0xf, RZ ;  /* 0x0000000f020e7819 */ /* 0x040fe400000006ff */
[C---:B------:R-:W-:Y:S02]  /*0630*/  SHF.L.U32 R42, R2.reuse, 0xf, RZ ;  /* 0x0000000f022a7819 */ /* 0x040fe400000006ff */
[----:B------:R-:W-:Y:S02]  /*0640*/  LOP3.LUT R15, R15, 0x7f, RZ, 0xc0, !PT ;  /* 0x0000007f0f0f7812 */ /* 0x000fe400078ec0ff */
[----:B------:R-:W-:-:S02]  /*0650*/  SHF.L.U32 R40, R2, 0xf, RZ ;  /* 0x0000000f02287819 */ /* 0x000fc400000006ff */
[----:B------:R-:W-:Y:S02]  /*0660*/  LOP3.LUT R7, R7, 0xfffffc00, RZ, 0xc0, !PT ;  /* 0xfffffc0007077812 */ /* 0x000fe400078ec0ff */
[----:B------:R-:W-:Y:S02]  /*0670*/  LOP3.LUT R14, R14, 0xffff8000, R9, 0xe2, !PT ;  /* 0xffff80000e0e7812 */ /* 0x000fe400078ee209 */
[----:B------:R-:W-:Y:S02]  /*0680*/  LOP3.LUT R42, R42, 0xffff8000, R13, 0xe2, !PT ;  /* 0xffff80002a2a7812 */ /* 0x000fe400078ee20d */
[----:B------:R-:W-:Y:S02]  /*0690*/  LOP3.LUT R40, R40, 0xffff8000, R15, 0xe2, !PT ;  /* 0xffff800028287812 */ /* 0x000fe400078ee20f */
[----:B------:R-:W-:Y:S02]  /*06a0*/  IADD3 R16, R16, R7, RZ ;  /* 0x0000000710107210 */ /* 0x000fe40007ffe0ff */
[----:B------:R-:W-:-:S02]  /*06b0*/  IADD3 R9, R3, 0x48, RZ ;  /* 0x0000004803097810 */ /* 0x000fc40007ffe0ff */
[----:B------:R-:W-:Y:S02]  /*06c0*/  IADD3 R13, R3, 0xc, RZ ;  /* 0x0000000c030d7810 */ /* 0x000fe40007ffe0ff */
[C---:B------:R-:W-:Y:S02]  /*06d0*/  SHF.L.U32 R15, R2.reuse, 0xf, RZ ;  /* 0x0000000f020f7819 */ /* 0x040fe400000006ff */
[----:B------:R-:W-:Y:S02]  /*06e0*/  IADD3 R7, R5, 0x24c0, RZ ;  /* 0x000024c005077810 */ /* 0x000fe40007ffe0ff */
[----:B------:R-:W-:Y:S02]  /*06f0*/  LOP3.LUT R9, R9, 0x7f, RZ, 0xc0, !PT ;  /* 0x0000007f09097812 */ /* 0x000fe400078ec0ff */
[----:B------:R-:W-:Y:S02]  /*0700*/  LOP3.LUT R13, R13, 0x7f, RZ, 0xc0, !PT ;  /* 0x0000007f0d0d7812 */ /* 0x000fe400078ec0ff */
[----:B------:R-:W-:-:S02]  /*0710*/  SHF.L.U32 R34, R2, 0xf, RZ ;  /* 0x0000000f02227819 */ /* 0x000fc400000006ff */
[----:B------:R-:W-:Y:S02]  /*0720*/  SHF.L.U32 R38, R2, 0xf, RZ ;  /* 0x0000000f02267819 */ /* 0x000fe400000006ff */
[----:B------:R-:W-:Y:S02]  /*0730*/  LOP3.LUT R36, R15, 0xffff8000, R36, 0xe2, !PT ;  /* 0xffff80000f247812 */ /* 0x000fe400078ee224 */
[----:B------:R-:W-:Y:S02]  /*0740*/  LOP3.LUT R7, R7, 0xfffffc00, RZ, 0xc0, !PT ;  /* 0xfffffc0007077812 */ /* 0x000fe400078ec0ff */
[----:B------:R-:W-:Y:S02]  /*0750*/  IADD3 R15, R5, 0x2ae0, RZ ;  /* 0x00002ae0050f7810 */ /* 0x000fe40007ffe0ff */
[----:B------:R-:W-:Y:S02]  /*0760*/  LOP3.LUT R34, R34, 0xffff8000, R9, 0xe2, !PT ;  /* 0xffff800022227812 */ /* 0x000fe400078ee209 */
[----:B------:R-:W-:-:S02]  /*0770*/  LOP3.LUT R38, R38, 0xffff8000, R13, 0xe2, !PT ;  /* 0xffff800026267812 */ /* 0x000fc400078ee20d */
[----:B------:R-:W-:Y:S02]  /*0780*/  IADD3 R28, R28, R7, RZ ;  /* 0x000000071c1c7210 */ /* 0x000fe40007ffe0ff */
[C---:B------:R-:W-:Y:S02]  /*0790*/  IADD3 R9, R5.reuse, 0x1880, RZ ;  /* 0x0000188005097810 */ /* 0x040fe40007ffe0ff */
[----:B------:R-:W-:Y:S02]  /*07a0*/  IADD3 R13, R5, 0x1ea0, RZ ;  /* 0x00001ea0050d7810 */ /* 0x000fe40007ffe0ff */
[----:B------:R-:W-:Y:S02]  /*07b0*/  LOP3.LUT R15, R15, 0xfffffc00, RZ, 0xc0, !PT ;  /* 0xfffffc000f0f7812 */ /* 0x000fe400078ec0ff */
[----:B------:R-:W-:Y:S02]  /*07c0*/  IADD3 R7, R5, 0x3100, RZ ;  /* 0x0000310005077810 */ /* 0x000fe40007ffe0ff */
[----:B------:R-:W-:-:S02]  /*07d0*/  LOP3.LUT R9, R9, 0xfffffc00, RZ, 0xc0, !PT ;  /* 0xfffffc0009097812 */ /* 0x000fc400078ec0ff */
[----:B------:R-:W-:Y:S02]  /*07e0*/  LOP3.LUT R13, R13, 0xfffffc00, RZ, 0xc0, !PT ;  /* 0xfffffc000d0d7812 */ /* 0x000fe400078ec0ff */
[----:B------:R-:W-:Y:S02]  /*07f0*/  IADD3 R18, R18, R15, RZ ;  /* 0x0000000f12127210 */ /* 0x000fe40007ffe0ff */
[----:B------:R-:W-:Y:S02]  /*0800*/  LOP3.LUT R7, R7, 0xfffffc00, RZ, 0xc0, !PT ;  /* 0xfffffc0007077812 */ /* 0x000fe400078ec0ff */
[----:B------:R-:W-:Y:S02]  /*0810*/  IADD3 R15, R5, 0x4360, RZ ;  /* 0x00004360050f7810 */ /* 0x000fe40007ffe0ff */
[----:B------:R-:W-:Y:S02]  /*0820*/  IADD3 R24, R24, R9, RZ ;  /* 0x0000000918187210 */ /* 0x000fe40007ffe0ff */
[----:B------:R-:W-:-:S02]  /*0830*/  IADD3 R26, R26, R13, RZ ;  /* 0x0000000d1a1a7210 */ /* 0x000fc40007ffe0ff */
[----:B------:R-:W-:Y:S02]  /*0840*/  IADD3 R30, R30, R7, RZ ;  /* 0x000000071e1e7210 */ /* 0x000fe40007ffe0ff */
[C---:B------:R-:W-:Y:S02]  /*0850*/  IADD3 R9, R5.reuse, 0x3720, RZ ;  /* 0x0000372005097810 */ /* 0x040fe40007ffe0ff */
[----:B------:R-:W-:Y:S02]  /*0860*/  IADD3 R13, R5, 0x3d40, RZ ;  /* 0x00003d40050d7810 */ /* 0x000fe40007ffe0ff */
[----:B------:R-:W-:Y:S02]  /*0870*/  LOP3.LUT R15, R15, 0xfffffc00, RZ, 0xc0, !PT ;  /* 0xfffffc000f0f7812 */ /* 0x000fe400078ec0ff */
[----:B------:R-:W-:Y:S02]  /*0880*/  IADD3 R7, R5, 0x4980, RZ ;  /* 0x0000498005077810 */ /* 0x000fe40007ffe0ff */
[----:B------:R-:W-:-:S02]  /*0890*/  ISETP.GT.AND P0, PT, R3, 0xaf, PT ;  /* 0x000000af0300780c */ /* 0x000fc40003f04270 */
[----:B------:R-:W-:Y:S02]  /*08a0*/  LOP3.LUT R9, R9, 0xfffffc00, RZ, 0xc0, !PT ;  /* 0xfffffc0009097812 */ /* 0x000fe400078ec0ff */
[----:B------:R-:W-:Y:S02]  /*08b0*/  LOP3.LUT R13, R13, 0xfffffc00, RZ, 0xc0, !PT ;  /* 0xfffffc000d0d7812 */ /* 0x000fe400078ec0ff */
[----:B------:R-:W-:Y:S02]  /*08c0*/  IADD3 R20, R20, R15, RZ ;  /* 0x0000000f14147210 */ /* 0x000fe40007ffe0ff */
[----:B------:R-:W-:Y:S02]  /*08d0*/  LOP3.LUT R7, R7, 0xfffffc00, RZ, 0xc0, !PT ;  /* 0xfffffc0007077812 */ /* 0x000fe400078ec0ff */
[----:B------:R-:W-:Y:S02]  /*08e0*/  IADD3 R15, R5, 0x5be0, RZ ;  /* 0x00005be0050f7810 */ /* 0x000fe40007ffe0ff */
[----:B------:R-:W-:-:S02]  /*08f0*/  IADD3 R32, R32, R9, RZ ;  /* 0x0000000920207210 */ /* 0x000fc40007ffe0ff */
[----:B------:R-:W-:Y:S02]  /*0900*/  IADD3 R44, R44, R13, RZ ;  /* 0x0000000d2c2c7210 */ /* 0x000fe40007ffe0ff */
[----:B------:R-:W-:Y:S02]  /*0910*/  IADD3 R22, R22, R7, RZ ;  /* 0x0000000716167210 */ /* 0x000fe40007ffe0ff */
[C---:B------:R-:W-:Y:S02]  /*0920*/  IADD3 R9, R5.reuse, 0x4fa0, RZ ;  /* 0x00004fa005097810 */ /* 0x040fe40007ffe0ff */
[----:B------:R-:W-:Y:S02]  /*0930*/  IADD3 R13, R5, 0x55c0, RZ ;  /* 0x000055c0050d7810 */ /* 0x000fe40007ffe0ff */
[----:B------:R-:W-:Y:S02]  /*0940*/  LOP3.LUT R15, R15, 0xfffffc00, RZ, 0xc0, !PT ;  /* 0xfffffc000f0f7812 */ /* 0x000fe400078ec0ff */
[----:B------:R-:W-:-:S02]  /*0950*/  IADD3 R7, R5, 0x6200, RZ ;  /* 0x0000620005077810 */ /* 0x000fc40007ffe0ff */
[----:B------:R-:W-:Y:S02]  /*0960*/  LOP3.LUT R9, R9, 0xfffffc00, RZ, 0xc0, !PT ;  /* 0xfffffc0009097812 */ /* 0x000fe400078ec0ff */
[----:B------:R-:W-:Y:S02]  /*0970*/  LOP3.LUT R13, R13, 0xfffffc00, RZ, 0xc0, !PT ;  /* 0xfffffc000d0d7812 */ /* 0x000fe400078ec0ff */
[----:B------:R-:W-:Y:S02]  /*0980*/  IADD3 R42, R42, R15, RZ ;  /* 0x0000000f2a2a7210 */ /* 0x000fe40007ffe0ff */
[----:B------:R-:W-:Y:S02]  /*0990*/  LOP3.LUT R7, R7, 0xfffffc00, RZ, 0xc0, !PT ;  /* 0xfffffc0007077812 */ /* 0x000fe400078ec0ff */
[----:B------:R-:W-:Y:S02]  /*09a0*/  @!P0 IADD3 R15, R3, 0x50, RZ ;  /* 0x00000050030f8810 */ /* 0x000fe40007ffe0ff */
[----:B------:R-:W-:-:S02]  /*09b0*/  IADD3 R12, R12, R9, RZ ;  /* 0x000000090c0c7210 */ /* 0x000fc40007ffe0ff */
[----:B------:R-:W-:Y:S02]  /*09c0*/  IADD3 R14, R14, R13, RZ ;  /* 0x0000000d0e0e7210 */ /* 0x000fe40007ffe0ff */
[----:B------:R-:W-:Y:S02]  /*09d0*/  IADD3 R40, R40, R7, RZ ;  /* 0x0000000728287210 */ /* 0x000fe40007ffe0ff */
[C---:B------:R-:W-:Y:S02]  /*09e0*/  IADD3 R9, R5.reuse, 0x6820, RZ ;  /* 0x0000682005097810 */ /* 0x040fe40007ffe0ff */
[----:B------:R-:W-:Y:S02]  /*09f0*/  IADD3 R13, R5, 0x6e40, RZ ;  /* 0x00006e40050d7810 */ /* 0x000fe40007ffe0ff */
[----:B------:R-:W-:Y:S02]  /*0a00*/  @!P0 LOP3.LUT R15, R15, 0x7f, RZ, 0xc0, !PT ;  /* 0x0000007f0f0f8812 */ /* 0x000fe400078ec0ff */
[----:B------:R-:W-:-:S02]  /*0a10*/  IADD3 R7, R5, 0x7460, RZ ;  /* 0x0000746005077810 */ /* 0x000fc40007ffe0ff */
[----:B------:R-:W-:Y:S02]  /*0a20*/  @!P0 IADD3 R5, R5, 0x7a80, RZ ;  /* 0x00007a8005058810 */ /* 0x000fe40007ffe0ff */
[----:B------:R-:W-:Y:S02]  /*0a30*/  @!P0 LOP3.LUT R15, R4, 0xffff8000, R15, 0xe2, !PT ;  /* 0xffff8000040f8812 */ /* 0x000fe400078ee20f */
[----:B------:R-:W-:Y:S02]  /*0a40*/  LEA R19, R69, R32, 0x7 ;  /* 0x0000002045137211 */ /* 0x000fe400078e38ff */
[----:B------:R-:W-:Y:S02]  /*0a50*/  @!P0 LOP3.LUT R4, R5, 0xfffffc00, RZ, 0xc0, !PT ;  /* 0xfffffc0005048812 */ /* 0x000fe400078ec0ff */
[C---:B------:R-:W-:Y:S02]  /*0a60*/  LEA R17, R69.reuse, R16, 0x7 ;  /* 0x0000001045117211 */ /* 0x040fe400078e38ff */
[----:B------:R-:W-:-:S02]  /*0a70*/  LEA R25, R69, R24, 0x7 ;  /* 0x0000001845197211 */ /* 0x000fc400078e38ff */
[----:B------:R-:W-:Y:S01]  /*0a80*/  LEA R31, R69, R18, 0x7 ;  /* 0x00000012451f7211 */ /* 0x000fe200078e38ff */
[----:B------:R-:W-:Y:S01]  /*0a90*/  IMAD.WIDE R18, R19, R0, c[0x0][0x168] ;  /* 0x00005a0013127625 */ /* 0x000fe200078e0200 */
[----:B------:R-:W-:Y:S02]  /*0aa0*/  LEA R21, R69, R44, 0x7 ;  /* 0x0000002c45157211 */ /* 0x000fe400078e38ff */
[----:B------:R-:W-:Y:S02]  /*0ab0*/  LOP3.LUT R9, R9, 0xfffffc00, RZ, 0xc0, !PT ;  /* 0xfffffc0009097812 */ /* 0x000fe400078ec0ff */
[----:B------:R-:W-:Y:S02]  /*0ac0*/  LOP3.LUT R13, R13, 0xfffffc00, RZ, 0xc0, !PT ;  /* 0xfffffc000d0d7812 */ /* 0x000fe400078ec0ff */
[----:B------:R-:W-:Y:S02]  /*0ad0*/  @!P0 IADD3 R4, R15, R4, RZ ;  /* 0x000000040f048210 */ /* 0x000fe40007ffe0ff */
[----:B------:R-:W-:Y:S01]  /*0ae0*/  LOP3.LUT R7, R7, 0xfffffc00, RZ, 0xc0, !PT ;  /* 0xfffffc0007077812 */ /* 0x000fe200078ec0ff */
[----:B------:R-:W-:Y:S01]  /*0af0*/  IMAD.WIDE R16, R17, R0, c[0x0][0x168] ;  /* 0x00005a0011107625 */ /* 0x000fe200078e0200 */
[C---:B------:R-:W-:Y:S01]  /*0b00*/  LEA R15, R69.reuse, R14, 0x7 ;  /* 0x0000000e450f7211 */ /* 0x040fe200078e38ff */
[----:B------:R0:W4:Y:S01]  /*0b10*/  LDG.E.CONSTANT R44, [R18.64] ;  /* 0x00000004122c7981 */ /* 0x000122000c1e9900 */
[----:B------:R-:W-:Y:S01]  /*0b20*/  LEA R23, R69, R20, 0x7 ;  /* 0x0000001445177211 */ /* 0x000fe200078e38ff */
[-C--:B------:R-:W-:Y:S01]  /*0b30*/  IMAD.WIDE R24, R25, R0.reuse, c[0x0][0x168] ;  /* 0x00005a0019187625 */ /* 0x080fe200078e0200 */
[----:B------:R-:W-:Y:S01]  /*0b40*/  IADD3 R36, R36, R9, RZ ;  /* 0x0000000924247210 */ /* 0x000fe20007ffe0ff */
[----:B------:R1:W4:Y:S01]  /*0b50*/  LDG.E.CONSTANT R16, [R16.64] ;  /* 0x0000000410107981 */ /* 0x000322000c1e9900 */
[----:B------:R-:W-:Y:S01]  /*0b60*/  IADD3 R34, R34, R13, RZ ;  /* 0x0000000d22227210 */ /* 0x000fe20007ffe0ff */
[----:B------:R-:W-:Y:S01]  /*0b70*/  IMAD.WIDE R20, R21, R0, c[0x0][0x168] ;  /* 0x00005a0015147625 */ /* 0x000fe200078e0200 */
[C---:B------:R-:W-:Y:S01]  /*0b80*/  LEA R5, R69.reuse, R22, 0x7 ;  /* 0x0000001645057211 */ /* 0x040fe200078e38ff */
[----:B------:R1:W4:Y:S01]  /*0b90*/  LDG.E.CONSTANT R24, [R24.64] ;  /* 0x0000000418187981 */ /* 0x000322000c1e9900 */
[----:B------:R-:W-:Y:S01]  /*0ba0*/  LEA R13, R69, R12, 0x7 ;  /* 0x0000000c450d7211 */ /* 0x000fe200078e38ff */
[----:B------:R-:W-:Y:S01]  /*0bb0*/  IMAD.WIDE R14, R15, R0, c[0x0][0x168] ;  /* 0x00005a000f0e7625 */ /* 0x000fe200078e0200 */
[----:B------:R-:W-:Y:S01]  /*0bc0*/  LEA R9, R69, R40, 0x7 ;  /* 0x0000002845097211 */ /* 0x000fe200078e38ff */
[----:B------:R1:W4:Y:S01]  /*0bd0*/  LDG.E.CONSTANT R48, [R20.64] ;  /* 0x0000000414307981 */ /* 0x000322000c1e9900 */
[----:B------:R-:W-:-:S02]  /*0be0*/  IADD3 R38, R38, R7, RZ ;  /* 0x0000000726267210 */ /* 0x000fc40007ffe0ff */
[----:B0-----:R-:W-:Y:S01]  /*0bf0*/  LEA R19, R69, R42, 0x7 ;  /* 0x0000002a45137211 */ /* 0x001fe200078e38ff */
[----:B------:R-:W-:Y:S01]  /*0c00*/  IMAD.WIDE R22, R23, R0, c[0x0][0x168] ;  /* 0x00005a0017167625 */ /* 0x000fe200078e0200 */
[C---:B------:R-:W-:Y:S01]  /*0c10*/  @!P0 LEA R7, R69.reuse, R4, 0x7 ;  /* 0x0000000445078211 */ /* 0x040fe200078e38ff */
[----:B------:R0:W4:Y:S01]  /*0c20*/  LDG.E.CONSTANT R52, [R14.64] ;  /* 0x000000040e347981 */ /* 0x000122000c1e9900 */
[----:B------:R-:W-:Y:S01]  /*0c30*/  LEA R27, R69, R26, 0x7 ;  /* 0x0000001a451b7211 */ /* 0x000fe200078e38ff */
[----:B------:R-:W-:Y:S01]  /*0c40*/  IMAD.WIDE R4, R5, R0, c[0x0][0x168] ;  /* 0x00005a0005047625 */ /* 0x000fe200078e0200 */
[C---:B------:R-:W-:Y:S01]  /*0c50*/  LEA R29, R69.reuse, R28, 0x7 ;  /* 0x0000001c451d7211 */ /* 0x040fe200078e38ff */
[----:B------:R0:W4:Y:S01]  /*0c60*/  LDG.E.CONSTANT R50, [R22.64] ;  /* 0x0000000416327981 */ /* 0x000122000c1e9900 */
[----:B------:R-:W-:Y:S01]  /*0c70*/  LEA R33, R69, R30, 0x7 ;  /* 0x0000001e45217211 */ /* 0x000fe200078e38ff */
[----:B------:R-:W-:Y:S01]  /*0c80*/  IMAD.WIDE R12, R13, R0, c[0x0][0x168] ;  /* 0x00005a000d0c7625 */ /* 0x000fe200078e0200 */
[C---:B-1----:R-:W-:Y:S01]  /*0c90*/  LEA R17, R69.reuse, R36, 0x7 ;  /* 0x0000002445117211 */ /* 0x042fe200078e38ff */
[----:B------:R1:W4:Y:S01]  /*0ca0*/  LDG.E.CONSTANT R42, [R4.64] ;  /* 0x00000004042a7981 */ /* 0x000322000c1e9900 */
[----:B------:R-:W-:Y:S01]  /*0cb0*/  LEA R25, R69, R38, 0x7 ;  /* 0x0000002645197211 */ /* 0x000fe200078e38ff */
[----:B------:R-:W-:Y:S01]  /*0cc0*/  IMAD.WIDE R20, R9, R0, c[0x0][0x168] ;  /* 0x00005a0009147625 */ /* 0x000fe200078e0200 */
[----:B------:R-:W-:Y:S01]  /*0cd0*/  LEA R9, R69, R34, 0x7 ;  /* 0x0000002245097211 */ /* 0x000fe200078e38ff */
[----:B------:R1:W4:Y:S02]  /*0ce0*/  LDG.E.CONSTANT R40, [R12.64] ;  /* 0x000000040c287981 */ /* 0x000324000c1e9900 */
[----:B------:R-:W-:-:S02]  /*0cf0*/  IMAD.WIDE R18, R19, R0, c[0x0][0x168] ;  /* 0x00005a0013127625 */ /* 0x000fc400078e0200 */
[----:B------:R-:W4:Y:S02]  /*0d00*/  LDG.E.CONSTANT R20, [R20.64] ;  /* 0x0000000414147981 */ /* 0x000f24000c1e9900 */
[-C--:B0-----:R-:W-:Y:S02]  /*0d10*/  @!P0 IMAD.WIDE R14, R7, R0.reuse, c[0x0][0x168] ;  /* 0x00005a00070e8625 */ /* 0x081fe400078e0200 */
[----:B------:R0:W4:Y:S02]  /*0d20*/  LDG.E.CONSTANT R34, [R18.64] ;  /* 0x0000000412227981 */ /* 0x000124000c1e9900 */
[----:B------:R-:W-:Y:S02]  /*0d30*/  IMAD R7, R69, 0x1880, R3 ;  /* 0x0000188045077824 */ /* 0x000fe400078e0203 */
[-C--:B------:R-:W-:Y:S01]  /*0d40*/  IMAD.WIDE R26, R27, R0.reuse, c[0x0][0x168] ;  /* 0x00005a001b1a7625 */ /* 0x080fe200078e0200 */
[----:B--2---:R2:W-:Y:S03]  /*0d50*/  STS [R3.X4+0x6200], R6 ;  /* 0x0062000603007388 */ /* 0x0045e60000004800 */
[-C--:B------:R-:W-:Y:S01]  /*0d60*/  IMAD.WIDE R28, R29, R0.reuse, c[0x0][0x168] ;  /* 0x00005a001d1c7625 */ /* 0x080fe200078e0200 */
[----:B---3--:R3:W-:Y:S03]  /*0d70*/  STS [R3.X4+0x6510], R8 ;  /* 0x0065100803007388 */ /* 0x0087e60000004800 */
[-C--:B------:R-:W-:Y:S01]  /*0d80*/  IMAD.WIDE R30, R31, R0.reuse, c[0x0][0x168] ;  /* 0x00005a001f1e7625 */ /* 0x080fe200078e0200 */
[----:B-----5:R5:W-:Y:S03]  /*0d90*/  STS [R3.X4+0x6820], R10 ;  /* 0x0068200a03007388 */ /* 0x020be60000004800 */
[-C--:B------:R-:W-:Y:S01]  /*0da0*/  IMAD.WIDE R32, R33, R0.reuse, c[0x0][0x168] ;  /* 0x00005a0021207625 */ /* 0x080fe200078e0200 */
[----:B------:R-:W4:Y:S03]  /*0db0*/  LDG.E.CONSTANT R26, [R26.64] ;  /* 0x000000041a1a7981 */ /* 0x000f26000c1e9900 */
[-C--:B------:R-:W-:Y:S01]  /*0dc0*/  IMAD.WIDE R22, R17, R0.reuse, c[0x0][0x168] ;  /* 0x00005a0011167625 */ /* 0x080fe200078e0200 */
[----:B------:R-:W4:Y:S03]  /*0dd0*/  LDG.E.CONSTANT R28, [R28.64] ;  /* 0x000000041c1c7981 */ /* 0x000f26000c1e9900 */
[-C--:B-1----:R-:W-:Y:S01]  /*0de0*/  IMAD.WIDE R4, R9, R0.reuse, c[0x0][0x168] ;  /* 0x00005a0009047625 */ /* 0x082fe200078e0200 */
[----:B------:R-:W4:Y:S03]  /*0df0*/  LDG.E.CONSTANT R30, [R30.64] ;  /* 0x000000041e1e7981 */ /* 0x000f26000c1e9900 */
[-C--:B------:R-:W-:Y:S01]  /*0e00*/  IMAD.WIDE R12, R25, R0.reuse, c[0x0][0x168] ;  /* 0x00005a00190c7625 */ /* 0x080fe200078e0200 */
[----:B------:R-:W4:Y:S03]  /*0e10*/  LDG.E.CONSTANT R32, [R32.64] ;  /* 0x0000000420207981 */ /* 0x000f26000c1e9900 */
[----:B0-----:R-:W-:Y:S01]  /*0e20*/  IMAD.WIDE R18, R7, R0, c[0x0][0x160] ;  /* 0x0000580007127625 */ /* 0x001fe200078e0200 */
[----:B------:R-:W4:Y:S04]  /*0e30*/  LDG.E.CONSTANT R22, [R22.64] ;  /* 0x0000000416167981 */ /* 0x000f28000c1e9900 */
[----:B------:R-:W4:Y:S04]  /*0e40*/  LDG.E.CONSTANT R4, [R4.64] ;  /* 0x0000000404047981 */ /* 0x000f28000c1e9900 */
[----:B------:R-:W4:Y:S04]  /*0e50*/  LDG.E.CONSTANT R12, [R12.64] ;  /* 0x000000040c0c7981 */ /* 0x000f28000c1e9900 */
[----:B------:R-:W4:Y:S04]  /*0e60*/  @!P0 LDG.E.CONSTANT R14, [R14.64] ;  /* 0x000000040e0e8981 */ /* 0x000f28000c1e9900 */
[----:B------:R-:W4:Y:S04]  /*0e70*/  LDG.E.CONSTANT R36, [R18.64] ;  /* 0x0000000412247981 */ /* 0x000f28000c1e9900 */
[----:B------:R-:W4:Y:S04]  /*0e80*/  LDG.E.CONSTANT R38, [R18.64+0x310] ;  /* 0x0003100412267981 */ /* 0x000f28000c1e9900 */
[----:B------:R-:W4:Y:S04]  /*0e90*/  LDG.E.CONSTANT R54, [R18.64+0x620] ;  /* 0x0006200412367981 */ /* 0x000f28000c1e9900 */
[----:B------:R-:W4:Y:S04]  /*0ea0*/  LDG.E.CONSTANT R56, [R18.64+0x930] ;  /* 0x0009300412387981 */ /* 0x000f28000c1e9900 */
[----:B------:R-:W4:Y:S04]  /*0eb0*/  LDG.E.CONSTANT R58, [R18.64+0xc40] ;  /* 0x000c4004123a7981 */ /* 0x000f28000c1e9900 */
[----:B------:R-:W4:Y:S04]  /*0ec0*/  LDG.E.CONSTANT R60, [R18.64+0xf50] ;  /* 0x000f5004123c7981 */ /* 0x000f28000c1e9900 */
[----:B------:R-:W4:Y:S04]  /*0ed0*/  LDG.E.CONSTANT R62, [R18.64+0x1260] ;  /* 0x00126004123e7981 */ /* 0x000f28000c1e9900 */
[----:B------:R-:W4:Y:S04]  /*0ee0*/  LDG.E.CONSTANT R64, [R18.64+0x1570] ;  /* 0x0015700412407981 */ /* 0x000f28000c1e9900 */
[----:B--2---:R-:W2:Y:S04]  /*0ef0*/  LDG.E.CONSTANT R6, [R18.64+0x1880] ;  /* 0x0018800412067981 */ /* 0x004ea8000c1e9900 */
[----:B---3--:R-:W3:Y:S04]  /*0f00*/  LDG.E.CONSTANT R8, [R18.64+0x1b90] ;  /* 0x001b900412087981 */ /* 0x008ee8000c1e9900 */
[----:B-----5:R-:W5:Y:S04]  /*0f10*/  LDG.E.CONSTANT R10, [R18.64+0x1ea0] ;  /* 0x001ea004120a7981 */ /* 0x020f68000c1e9900 */
[----:B------:R-:W5:Y:S04]  /*0f20*/  LDG.E.CONSTANT R66, [R18.64+0x21b0] ;  /* 0x0021b00412427981 */ /* 0x000f68000c1e9900 */
        /* <DEDUP_REMOVED lines=19> */
[----:B------:R-:W5:Y:S01]  /*1060*/  LDG.E.CONSTANT R110, [R18.64+0x5ef0] ;  /* 0x005ef004126e7981 */ /* 0x000f62000c1e9900 */
[----:B------:R-:W-:-:S04]  /*1070*/  IADD3 R69, R69, 0x1, RZ ;  /* 0x0000000145457810 */ /* 0x000fc80007ffe0ff */
[----:B------:R-:W-:Y:S01]  /*1080*/  ISETP.GE.U32.AND P1, PT, R69, 0x8, PT ;  /* 0x000000084500780c */ /* 0x000fe20003f26070 */
[----:B----4-:R-:W-:Y:S04]  /*1090*/  STS [R3.X4+0x7d90], R44 ;  /* 0x007d902c03007388 */ /* 0x010fe80000004800 */
[----:B------:R-:W-:Y:S04]  /*10a0*/  STS [R3.X4+0x6b30], R16 ;  /* 0x006b301003007388 */ /* 0x000fe80000004800 */
        /* <DEDUP_REMOVED lines=15> */
[----:B------:R-:W-:Y:S04]  /*11a0*/  @!P0 STS [R3.X4+0x9f40], R14 ;  /* 0x009f400e03008388 */ /* 0x000fe80000004800 */
[----:B------:R-:W-:Y:S04]  /*11b0*/  STS [R3.X4], R36 ;  /* 0x0000002403007388 */ /* 0x000fe80000004800 */
[----:B------:R-:W-:Y:S04]  /*11c0*/  STS [R3.X4+0x310], R38 ;  /* 0x0003102603007388 */ /* 0x000fe80000004800 */
[----:B------:R-:W-:Y:S04]  /*11d0*/  STS [R3.X4+0x620], R54 ;  /* 0x0006203603007388 */ /* 0x000fe80000004800 */
[----:B------:R-:W-:Y:S04]  /*11e0*/  STS [R3.X4+0x930], R56 ;  /* 0x0009303803007388 */ /* 0x000fe80000004800 */
[----:B------:R-:W-:Y:S04]  /*11f0*/  STS [R3.X4+0xc40], R58 ;  /* 0x000c403a03007388 */ /* 0x000fe80000004800 */
[----:B------:R-:W-:Y:S04]  /*1200*/  STS [R3.X4+0xf50], R60 ;  /* 0x000f503c03007388 */ /* 0x000fe80000004800 */
[----:B------:R-:W-:Y:S04]  /*1210*/  STS [R3.X4+0x1260], R62 ;  /* 0x0012603e03007388 */ /* 0x000fe80000004800 */
[----:B------:R-:W-:Y:S04]  /*1220*/  STS [R3.X4+0x1570], R64 ;  /* 0x0015704003007388 */ /* 0x000fe80000004800 */
[----:B--2---:R-:W-:Y:S04]  /*1230*/  STS [R3.X4+0x1880], R6 ;  /* 0x0018800603007388 */ /* 0x004fe80000004800 */
[----:B---3--:R-:W-:Y:S04]  /*1240*/  STS [R3.X4+0x1b90], R8 ;  /* 0x001b900803007388 */ /* 0x008fe80000004800 */
[----:B-----5:R-:W-:Y:S04]  /*1250*/  STS [R3.X4+0x1ea0], R10 ;  /* 0x001ea00a03007388 */ /* 0x020fe80000004800 */
[----:B------:R-:W-:Y:S04]  /*1260*/  STS [R3.X4+0x21b0], R66 ;  /* 0x0021b04203007388 */ /* 0x000fe80000004800 */
[----:B------:R0:W-:Y:S04]  /*1270*/  STS [R3.X4+0x24c0], R68 ;  /* 0x0024c04403007388 */ /* 0x0001e80000004800 */
        /* <DEDUP_REMOVED lines=18> */
[----:B------:R-:W-:Y:S01]  /*13a0*/  STS [R3.X4+0x5ef0], R110 ;  /* 0x005ef06e03007388 */ /* 0x000fe20000004800 */
[----:B0-----:R-:W-:-:S03]  /*13b0*/  MOV R68, RZ ;  /* 0x000000ff00447202 */ /* 0x001fc60000000f00 */
[----:B------:R-:W-:Y:S06]  /*13c0*/  BAR.SYNC 0x0 ;  /* 0x0000000000007b1d */ /* 0x000fec0000000000 */
.L_x_1:
[----:B------:R-:W-:Y:S02]  /*13d0*/  LEA R73, R70, 0x188, 0x2 ;  /* 0x0000018846497811 */ /* 0x000fe400078e10ff */
[----:B------:R-:W-:-:S03]  /*13e0*/  LEA R71, R72, 0x6200, 0xc ;  /* 0x0000620048477811 */ /* 0x000fc600078e60ff */
[C---:B------:R-:W-:Y:S01]  /*13f0*/  IMAD R73, R68.reuse, 0x1880, R73 ;  /* 0x0000188044497824 */ /* 0x040fe200078e0249 */
[C---:B------:R-:W-:Y:S02]  /*1400*/  LEA R71, R68.reuse, R71, 0x7 ;  /* 0x0000004744477211 */ /* 0x040fe400078e38ff */
[----:B------:R-:W-:Y:S02]  /*1410*/  IADD3 R68, R68, 0x1, RZ ;  /* 0x0000000144447810 */ /* 0x000fe40007ffe0ff */
[----:B------:R-:W-:Y:S02]  /*1420*/  LDS R49, [R73+-0x188] ;  /* 0xfffe780049317984 */ /* 0x000fe40000000800 */
[----:B------:R-:W-:Y:S02]  /*1430*/  ISETP.GE.U32.AND P0, PT, R68, 0x4, PT ;  /* 0x000000044400780c */ /* 0x000fe40003f06070 */
[----:B------:R-:W0:Y:S04]  /*1440*/  LDS.128 R16, [R71] ;  /* 0x0000000047107984 */ /* 0x000e280000000c00 */
[----:B------:R-:W1:Y:S04]  /*1450*/  LDS R44, [R73+-0xc4] ;  /* 0xffff3c00492c7984 */ /* 0x000e680000000800 */
[----:B------:R-:W2:Y:S04]  /*1460*/  LDS.128 R36, [R71+0x200] ;  /* 0x0002000047247984 */ /* 0x000ea80000000c00 */
[----:B------:R-:W3:Y:S04]  /*1470*/  LDS R63, [R73] ;  /* 0x00000000493f7984 */ /* 0x000ee80000000800 */
[----:B------:R-:W4:Y:S04]  /*1480*/  LDS.128 R32, [R71+0x400] ;  /* 0x0004000047207984 */ /* 0x000f280000000c00 */
[----:B------:R-:W5:Y:S04]  /*1490*/  LDS R62, [R73+0xc4] ;  /* 0x0000c400493e7984 */ /* 0x000f680000000800 */
[----:B------:R-:W5:Y:S04]  /*14a0*/  LDS.128 R4, [R71+0x600] ;  /* 0x0006000047047984 */ /* 0x000f680000000c00 */
[----:B------:R-:W5:Y:S04]  /*14b0*/  LDS.128 R12, [R71+0x800] ;  /* 0x00080000470c7984 */ /* 0x000f680000000c00 */
[----:B------:R-:W5:Y:S04]  /*14c0*/  LDS.128 R20, [R71+0xa00] ;  /* 0x000a000047147984 */ /* 0x000f680000000c00 */
[----:B------:R-:W5:Y:S04]  /*14d0*/  LDS.128 R24, [R71+0xc00] ;  /* 0x000c000047187984 */ /* 0x000f680000000c00 */
[----:B------:R-:W5:Y:S01]  /*14e0*/  LDS.128 R28, [R71+0xe00] ;  /* 0x000e0000471c7984 */ /* 0x000f620000000c00 */
[----:B0-----:R-:W-:-:S03]  /*14f0*/  FFMA R16, R16, R49, R11 ;  /* 0x0000003110107223 */ /* 0x001fc6000000000b */
[----:B------:R-:W-:Y:S01]  /*1500*/  LDS R67, [R73+0x188] ;  /* 0x0001880049437984 */ /* 0x000fe20000000800 */
[----:B-1----:R-:W-:Y:S02]  /*1510*/  FFMA R16, R44, R17, R16 ;  /* 0x000000112c107223 */ /* 0x002fe40000000010 */
[----:B--2---:R-:W-:Y:S01]  /*1520*/  FFMA R36, R49, R36, R43 ;  /* 0x0000002431247223 */ /* 0x004fe2000000002b */
[----:B------:R-:W0:Y:S01]  /*1530*/  LDS.128 R8, [R71+0x10] ;  /* 0x0000100047087984 */ /* 0x000e220000000c00 */
[----:B---3--:R-:W-:-:S03]  /*1540*/  FFMA R16, R63, R18, R16 ;  /* 0x000000123f107223 */ /* 0x008fc60000000010 */
[----:B------:R-:W-:Y:S01]  /*1550*/  LDS R61, [R73+0x310] ;  /* 0x00031000493d7984 */ /* 0x000fe20000000800 */
[----:B------:R-:W-:Y:S02]  /*1560*/  FFMA R36, R44, R37, R36 ;  /* 0x000000252c247223 */ /* 0x000fe40000000024 */
[----:B----4-:R-:W-:Y:S01]  /*1570*/  FFMA R47, R49, R32, R47 ;  /* 0x00000020312f7223 */ /* 0x010fe2000000002f */
[----:B------:R-:W-:Y:S01]  /*1580*/  LDS R60, [R73+0x3d4] ;  /* 0x0003d400493c7984 */ /* 0x000fe20000000800 */
[----:B------:R-:W-:Y:S02]  /*1590*/  FFMA R36, R63, R38, R36 ;  /* 0x000000263f247223 */ /* 0x000fe40000000024 */
[----:B-----5:R-:W-:Y:S01]  /*15a0*/  FFMA R64, R62, R19, R16 ;  /* 0x000000133e407223 */ /* 0x020fe20000000010 */
[----:B------:R-:W1:Y:S01]  /*15b0*/  LDS R32, [R73+0x24c] ;  /* 0x00024c0049207984 */ /* 0x000e620000000800 */
[----:B------:R-:W-:Y:S02]  /*15c0*/  FFMA R33, R44, R33, R47 ;  /* 0x000000212c217223 */ /* 0x000fe4000000002f */
[----:B------:R-:W-:Y:S01]  /*15d0*/  FFMA R51, R49, R4, R51 ;  /* 0x0000000431337223 */ /* 0x000fe20000000033 */
[----:B------:R-:W2:Y:S01]  /*15e0*/  LDS.128 R16, [R71+0x210] ;  /* 0x0002100047107984 */ /* 0x000ea20000000c00 */
[----:B------:R-:W-:-:S02]  /*15f0*/  FFMA R4, R62, R39, R36 ;  /* 0x000000273e047223 */ /* 0x000fc40000000024 */
[C---:B------:R-:W-:Y:S01]  /*1600*/  FFMA R12, R49.reuse, R12, R55 ;  /* 0x0000000c310c7223 */ /* 0x040fe20000000037 */
[----:B------:R-:W3:Y:S01]  /*1610*/  LDS.128 R36, [R71+0x410] ;  /* 0x0004100047247984 */ /* 0x000ee20000000c00 */
[C---:B------:R-:W-:Y:S02]  /*1620*/  FFMA R5, R44.reuse, R5, R51 ;  /* 0x000000052c057223 */ /* 0x040fe40000000033 */
[C---:B------:R-:W-:Y:S01]  /*1630*/  FFMA R20, R49.reuse, R20, R59 ;  /* 0x0000001431147223 */ /* 0x040fe2000000003b */
[----:B------:R-:W4:Y:S01]  /*1640*/  LDS.128 R40, [R71+0x610] ;  /* 0x0006100047287984 */ /* 0x000f220000000c00 */
[C---:B------:R-:W-:Y:S02]  /*1650*/  FFMA R12, R44.reuse, R13, R12 ;  /* 0x0000000d2c0c7223 */ /* 0x040fe4000000000c */
[----:B------:R-:W-:Y:S01]  /*1660*/  FFMA R24, R49, R24, R45 ;  /* 0x0000001831187223 */ /* 0x000fe2000000002d */
[----:B------:R-:W5:Y:S01]  /*1670*/  LDS.128 R52, [R71+0xc10] ;  /* 0x000c100047347984 */ /* 0x000f620000000c00 */
[----:B------:R-:W-:-:S02]  /*1680*/  FFMA R21, R44, R21, R20 ;  /* 0x000000152c157223 */ /* 0x000fc40000000014 */
[----:B------:R-:W-:Y:S01]  /*1690*/  FFMA R28, R49, R28, R46 ;  /* 0x0000001c311c7223 */ /* 0x000fe2000000002e */
[----:B------:R-:W4:Y:S01]  /*16a0*/  LDS.128 R56, [R71+0xe10] ;  /* 0x000e100047387984 */ /* 0x000f220000000c00 */
[C---:B------:R-:W-:Y:S02]  /*16b0*/  FFMA R25, R44.reuse, R25, R24 ;  /* 0x000000192c197223 */ /* 0x040fe40000000018 */
[----:B------:R-:W-:Y:S01]  /*16c0*/  FFMA R28, R44, R29, R28 ;  /* 0x0000001d2c1c7223 */ /* 0x000fe2000000001c */
[----:B------:R-:W-:Y:S01]  /*16d0*/  LDS.128 R48, [R71+0xa10] ;  /* 0x000a100047307984 */ /* 0x000fe20000000c00 */
[C---:B------:R-:W-:Y:S02]  /*16e0*/  FFMA R6, R63.reuse, R6, R5 ;  /* 0x000000063f067223 */ /* 0x040fe40000000005 */
[----:B------:R-:W-:Y:S01]  /*16f0*/  FFMA R33, R63, R34, R33 ;  /* 0x000000223f217223 */ /* 0x000fe20000000021 */
[----:B------:R-:W5:Y:S01]  /*1700*/  LDS.128 R44, [R71+0x810] ;  /* 0x00081000472c7984 */ /* 0x000f620000000c00 */
[----:B0-----:R-:W-:-:S02]  /*1710*/  FFMA R8, R8, R67, R64 ;  /* 0x0000004308087223 */ /* 0x001fc40000000040 */
[C---:B------:R-:W-:Y:S01]  /*1720*/  FFMA R14, R63.reuse, R14, R12 ;  /* 0x0000000e3f0e7223 */ /* 0x040fe2000000000c */
[----:B------:R-:W-:Y:S01]  /*1730*/  LDS R65, [R73+0x620] ;  /* 0x0006200049417984 */ /* 0x000fe20000000800 */
[----:B------:R-:W-:Y:S02]  /*1740*/  FFMA R12, R62, R7, R6 ;  /* 0x000000073e0c7223 */ /* 0x000fe40000000006 */
[C---:B------:R-:W-:Y:S01]  /*1750*/  FFMA R21, R63.reuse, R22, R21 ;  /* 0x000000163f157223 */ /* 0x040fe20000000015 */
[----:B------:R-:W-:Y:S01]  /*1760*/  LDS R81, [R73+0x7a8] ;  /* 0x0007a80049517984 */ /* 0x000fe20000000800 */
[C---:B------:R-:W-:Y:S02]  /*1770*/  FFMA R25, R63.reuse, R26, R25 ;  /* 0x0000001a3f197223 */ /* 0x040fe40000000019 */
[----:B------:R-:W-:Y:S01]  /*1780*/  FFMA R28, R63, R30, R28 ;  /* 0x0000001e3f1c7223 */ /* 0x000fe2000000001c */
[----:B------:R-:W-:Y:S01]  /*1790*/  LDS R76, [R73+0x86c] ;  /* 0x00086c00494c7984 */ /* 0x000fe20000000800 */
[----:B-1----:R-:W-:-:S02]  /*17a0*/  FFMA R8, R32, R9, R8 ;  /* 0x0000000920087223 */ /* 0x002fc40000000008 */
[C---:B------:R-:W-:Y:S01]  /*17b0*/  FFMA R35, R62.reuse, R35, R33 ;  /* 0x000000233e237223 */ /* 0x040fe20000000021 */
[----:B------:R-:W-:Y:S01]  /*17c0*/  LDS R63, [R73+0x498] ;  /* 0x00049800493f7984 */ /* 0x000fe20000000800 */
[----:B--2---:R-:W-:Y:S02]  /*17d0*/  FFMA R16, R67, R16, R4 ;  /* 0x0000001043107223 */ /* 0x004fe40000000004 */
[----:B------:R-:W-:Y:S01]  /*17e0*/  FFMA R8, R61, R10, R8 ;  /* 0x0000000a3d087223 */ /* 0x000fe20000000008 */
[----:B------:R-:W0:Y:S01]  /*17f0*/  LDS.128 R4, [R71+0x20] ;  /* 0x0000200047047984 */ /* 0x000e220000000c00 */
[C---:B------:R-:W-:Y:S02]  /*1800*/  FFMA R20, R62.reuse, R15, R14 ;  /* 0x0000000f3e147223 */ /* 0x040fe4000000000e */
[C---:B------:R-:W-:Y:S01]  /*1810*/  FFMA R23, R62.reuse, R23, R21 ;  /* 0x000000173e177223 */ /* 0x040fe20000000015 */
[----:B------:R-:W-:Y:S01]  /*1820*/  LDS R75, [R73+0x930] ;  /* 0x00093000494b7984 */ /* 0x000fe20000000800 */
[----:B------:R-:W-:-:S02]  /*1830*/  FFMA R27, R62, R27, R25 ;  /* 0x0000001b3e1b7223 */ /* 0x000fc40000000019 */
[----:B------:R-:W-:Y:S01]  /*1840*/  FFMA R31, R62, R31, R28 ;  /* 0x0000001f3e1f7223 */ /* 0x000fe2000000001c */
[----:B------:R-:W-:Y:S01]  /*1850*/  LDS R79, [R73+0xab8] ;  /* 0x000ab800494f7984 */ /* 0x000fe20000000800 */
[----:B------:R-:W-:Y:S02]  /*1860*/  FFMA R16, R32, R17, R16 ;  /* 0x0000001120107223 */ /* 0x000fe40000000010 */
[----:B---3--:R-:W-:Y:S01]  /*1870*/  FFMA R35, R67, R36, R35 ;  /* 0x0000002443237223 */ /* 0x008fe20000000023 */
[----:B------:R-:W1:Y:S01]  /*1880*/  LDS R62, [R73+0x55c] ;  /* 0x00055c00493e7984 */ /* 0x000e620000000800 */
[----:B------:R-:W-:Y:S02]  /*1890*/  FFMA R64, R60, R11, R8 ;  /* 0x0000000b3c407223 */ /* 0x000fe40000000008 */
[----:B------:R-:W-:Y:S01]  /*18a0*/  FFMA R16, R61, R18, R16 ;  /* 0x000000123d107223 */ /* 0x000fe20000000010 */
[----:B------:R-:W2:Y:S01]  /*18b0*/  LDS.128 R8, [R71+0x220] ;  /* 0x0002200047087984 */ /* 0x000ea20000000c00 */
[----:B----4-:R-:W-:-:S02]  /*18c0*/  FFMA R40, R67, R40, R12 ;  /* 0x0000002843287223 */ /* 0x010fc4000000000c */
[C---:B------:R-:W-:Y:S01]  /*18d0*/  FFMA R35, R32.reuse, R37, R35 ;  /* 0x0000002520237223 */ /* 0x040fe20000000023 */
[----:B------:R-:W3:Y:S01]  /*18e0*/  LDS.128 R12, [R71+0x420] ;  /* 0x00042000470c7984 */ /* 0x000ee20000000c00 */
[C---:B-----5:R-:W-:Y:S02]  /*18f0*/  FFMA R27, R67.reuse, R52, R27 ;  /* 0x00000034431b7223 */ /* 0x060fe4000000001b */
[C---:B------:R-:W-:Y:S01]  /*1900*/  FFMA R31, R67.reuse, R56, R31 ;  /* 0x00000038431f7223 */ /* 0x040fe2000000001f */
[----:B------:R-:W-:Y:S01]  /*1910*/  LDS R74, [R73+0xb7c] ;  /* 0x000b7c00494a7984 */ /* 0x000fe20000000800 */
[C---:B------:R-:W-:Y:S02]  /*1920*/  FFMA R44, R67.reuse, R44, R20 ;  /* 0x0000002c432c7223 */ /* 0x040fe40000000014 */
[----:B------:R-:W-:Y:S01]  /*1930*/  FFMA R48, R67, R48, R23 ;  /* 0x0000003043307223 */ /* 0x000fe20000000017 */
[----:B------:R-:W-:Y:S01]  /*1940*/  LDS R77, [R73+0xc40] ;  /* 0x000c4000494d7984 */ /* 0x000fe20000000800 */
[----:B------:R-:W-:-:S02]  /*1950*/  FFMA R40, R32, R41, R40 ;  /* 0x0000002920287223 */ /* 0x000fc40000000028 */
[----:B------:R-:W-:Y:S01]  /*1960*/  FFMA R36, R60, R19, R16 ;  /* 0x000000133c247223 */ /* 0x000fe20000000010 */
[----:B------:R-:W4:Y:S01]  /*1970*/  LDS.128 R20, [R71+0x820] ;  /* 0x0008200047147984 */ /* 0x000f220000000c00 */
[----:B------:R-:W-:Y:S02]  /*1980*/  FFMA R38, R61, R38, R35 ;  /* 0x000000263d267223 */ /* 0x000fe40000000023 */
[C---:B------:R-:W-:Y:S01]  /*1990*/  FFMA R44, R32.reuse, R45, R44 ;  /* 0x0000002d202c7223 */ /* 0x040fe2000000002c */
[----:B------:R-:W5:Y:S01]  /*19a0*/  LDS.128 R16, [R71+0x620] ;  /* 0x0006200047107984 */ /* 0x000f620000000c00 */
[C---:B------:R-:W-:Y:S02]  /*19b0*/  FFMA R49, R32.reuse, R49, R48 ;  /* 0x0000003120317223 */ /* 0x040fe40000000030 */
[C---:B------:R-:W-:Y:S01]  /*19c0*/  FFMA R53, R32.reuse, R53, R27 ;  /* 0x0000003520357223 */ /* 0x040fe2000000001b */
[----:B------:R-:W-:Y:S01]  /*19d0*/  LDS R78, [R73+0xdc8] ;  /* 0x000dc800494e7984 */ /* 0x000fe20000000800 */
[----:B------:R-:W-:-:S02]  /*19e0*/  FFMA R57, R32, R57, R31 ;  /* 0x0000003920397223 */ /* 0x000fc4000000001f */
[----:B0-----:R-:W-:Y:S01]  /*19f0*/  FFMA R4, R4, R63, R64 ;  /* 0x0000003f04047223 */ /* 0x001fe20000000040 */
[----:B------:R-:W0:Y:S01]  /*1a00*/  LDS.128 R24, [R71+0xa20] ;  /* 0x000a200047187984 */ /* 0x000e220000000c00 */
[----:B------:R-:W-:Y:S02]  /*1a10*/  FFMA R38, R60, R39, R38 ;  /* 0x000000273c267223 */ /* 0x000fe40000000026 */
[C---:B------:R-:W-:Y:S01]  /*1a20*/  FFMA R42, R61.reuse, R42, R40 ;  /* 0x0000002a3d2a7223 */ /* 0x040fe20000000028 */
[----:B------:R-:W0:Y:S01]  /*1a30*/  LDS.128 R28, [R71+0xc20] ;  /* 0x000c2000471c7984 */ /* 0x000e220000000c00 */
[C---:B------:R-:W-:Y:S02]  /*1a40*/  FFMA R44, R61.reuse, R46, R44 ;  /* 0x0000002e3d2c7223 */ /* 0x040fe4000000002c */
[----:B------:R-:W-:Y:S01]  /*1a50*/  FFMA R49, R61, R50, R49 ;  /* 0x000000323d317223 */ /* 0x000fe20000000031 */
[----:B------:R-:W0:Y:S01]  /*1a60*/  LDS.128 R32, [R71+0xe20] ;  /* 0x000e200047207984 */ /* 0x000e220000000c00 */
[----:B-1----:R-:W-:-:S02]  /*1a70*/  FFMA R5, R62, R5, R4 ;  /* 0x000000053e057223 */ /* 0x002fc40000000004 */
[C---:B------:R-:W-:Y:S01]  /*1a80*/  FFMA R53, R61.reuse, R54, R53 ;  /* 0x000000363d357223 */ /* 0x040fe20000000035 */
[----:B------:R-:W1:Y:S01]  /*1a90*/  LDS R4, [R73+0x6e4] ;  /* 0x0006e40049047984 */ /* 0x000e620000000800 */
[----:B------:R-:W-:Y:S02]  /*1aa0*/  FFMA R57, R61, R58, R57 ;  /* 0x0000003a3d397223 */ /* 0x000fe40000000039 */
[C---:B--2---:R-:W-:Y:S02]  /*1ab0*/  FFMA R8, R63.reuse, R8, R36 ;  /* 0x000000083f087223 */ /* 0x044fe40000000024 */
[----:B---3--:R-:W-:Y:S02]  /*1ac0*/  FFMA R12, R63, R12, R38 ;  /* 0x0000000c3f0c7223 */ /* 0x008fe40000000026 */
[C---:B------:R-:W-:Y:S01]  /*1ad0*/  FFMA R42, R60.reuse, R43, R42 ;  /* 0x0000002b3c2a7223 */ /* 0x040fe2000000002a */
[----:B------:R-:W2:Y:S01]  /*1ae0*/  LDS.128 R36, [R71+0x30] ;  /* 0x0000300047247984 */ /* 0x000ea20000000c00 */
[----:B------:R-:W-:-:S02]  /*1af0*/  FFMA R48, R60, R47, R44 ;  /* 0x0000002f3c307223 */ /* 0x000fc4000000002c */
[C---:B------:R-:W-:Y:S01]  /*1b00*/  FFMA R51, R60.reuse, R51, R49 ;  /* 0x000000333c337223 */ /* 0x040fe20000000031 */
[----:B------:R-:W-:Y:S01]  /*1b10*/  LDS.128 R44, [R71+0x430] ;  /* 0x00043000472c7984 */ /* 0x000fe20000000c00 */
[C---:B------:R-:W-:Y:S02]  /*1b20*/  FFMA R55, R60.reuse, R55, R53 ;  /* 0x000000373c377223 */ /* 0x040fe40000000035 */
[----:B------:R-:W-:Y:S02]  /*1b30*/  FFMA R59, R60, R59, R57 ;  /* 0x0000003b3c3b7223 */ /* 0x000fe40000000039 */
[C---:B----4-:R-:W-:Y:S02]  /*1b40*/  FFMA R20, R63.reuse, R20, R48 ;  /* 0x000000143f147223 */ /* 0x050fe40000000030 */
[----:B------:R-:W-:Y:S02]  /*1b50*/  FFMA R8, R62, R9, R8 ;  /* 0x000000093e087223 */ /* 0x000fe40000000008 */
[----:B-----5:R-:W-:-:S02]  /*1b60*/  FFMA R16, R63, R16, R42 ;  /* 0x000000103f107223 */ /* 0x020fc4000000002a */
[C---:B------:R-:W-:Y:S01]  /*1b70*/  FFMA R12, R62.reuse, R13, R12 ;  /* 0x0000000d3e0c7223 */ /* 0x040fe2000000000c */
[----:B------:R-:W3:Y:S01]  /*1b80*/  LDS.128 R40, [R71+0x230] ;  /* 0x0002300047287984 */ /* 0x000ee20000000c00 */
[C---:B------:R-:W-:Y:S02]  /*1b90*/  FFMA R16, R62.reuse, R17, R16 ;  /* 0x000000113e107223 */ /* 0x040fe40000000010 */
[C---:B------:R-:W-:Y:S02]  /*1ba0*/  FFMA R20, R62.reuse, R21, R20 ;  /* 0x000000153e147223 */ /* 0x040fe40000000014 */
[C---:B0-----:R-:W-:Y:S02]  /*1bb0*/  FFMA R24, R63.reuse, R24, R51 ;  /* 0x000000183f187223 */ /* 0x041fe40000000033 */
[----:B------:R-:W0:Y:S01]  /*1bc0*/  LDS.128 R48, [R71+0x630] ;  /* 0x0006300047307984 */ /* 0x000e220000000c00 */
[C---:B------:R-:W-:Y:S02]  /*1bd0*/  FFMA R28, R63.reuse, R28, R55 ;  /* 0x0000001c3f1c7223 */ /* 0x040fe40000000037 */
[----:B------:R-:W-:Y:S01]  /*1be0*/  FFMA R24, R62, R25, R24 ;  /* 0x000000193e187223 */ /* 0x000fe20000000018 */
[----:B------:R-:W-:Y:S01]  /*1bf0*/  LDS.128 R52, [R71+0x830] ;  /* 0x0008300047347984 */ /* 0x000fe20000000c00 */
[----:B------:R-:W-:-:S02]  /*1c00*/  FFMA R32, R63, R32, R59 ;  /* 0x000000203f207223 */ /* 0x000fc4000000003b */
[C---:B------:R-:W-:Y:S01]  /*1c10*/  FFMA R28, R62.reuse, R29, R28 ;  /* 0x0000001d3e1c7223 */ /* 0x040fe2000000001c */
[----:B------:R-:W4:Y:S01]  /*1c20*/  LDS.128 R56, [R71+0xa30] ;  /* 0x000a300047387984 */ /* 0x000f220000000c00 */
[----:B------:R-:W-:Y:S02]  /*1c30*/  FFMA R32, R62, R33, R32 ;  /* 0x000000213e207223 */ /* 0x000fe40000000020 */
[C---:B------:R-:W-:Y:S01]  /*1c40*/  FFMA R22, R65.reuse, R22, R20 ;  /* 0x0000001641167223 */ /* 0x040fe20000000014 */
[----:B------:R-:W5:Y:S01]  /*1c50*/  LDS.128 R60, [R71+0xc30] ;  /* 0x000c3000473c7984 */ /* 0x000f620000000c00 */
[C---:B------:R-:W-:Y:S02]  /*1c60*/  FFMA R6, R65.reuse, R6, R5 ;  /* 0x0000000641067223 */ /* 0x040fe40000000005 */
[C---:B------:R-:W-:Y:S02]  /*1c70*/  FFMA R10, R65.reuse, R10, R8 ;  /* 0x0000000a410a7223 */ /* 0x040fe40000000008 */
[----:B------:R-:W-:-:S02]  /*1c80*/  FFMA R14, R65, R14, R12 ;  /* 0x0000000e410e7223 */ /* 0x000fc4000000000c */
[C---:B------:R-:W-:Y:S02]  /*1c90*/  FFMA R18, R65.reuse, R18, R16 ;  /* 0x0000001241127223 */ /* 0x040fe40000000010 */
[C---:B------:R-:W-:Y:S02]  /*1ca0*/  FFMA R26, R65.reuse, R26, R24 ;  /* 0x0000001a411a7223 */ /* 0x040fe40000000018 */
[C---:B------:R-:W-:Y:S02]  /*1cb0*/  FFMA R30, R65.reuse, R30, R28 ;  /* 0x0000001e411e7223 */ /* 0x040fe4000000001c */
[----:B------:R-:W-:Y:S02]  /*1cc0*/  FFMA R20, R65, R34, R32 ;  /* 0x0000002241147223 */ /* 0x000fe40000000020 */
[----:B------:R-:W5:Y:S01]  /*1cd0*/  LDS.128 R64, [R71+0xe30] ;  /* 0x000e300047407984 */ /* 0x000f620000000c00 */
[C---:B-1----:R-:W-:Y:S02]  /*1ce0*/  FFMA R6, R4.reuse, R7, R6 ;  /* 0x0000000704067223 */ /* 0x042fe40000000006 */
[----:B------:R-:W-:-:S02]  /*1cf0*/  FFMA R10, R4, R11, R10 ;  /* 0x0000000b040a7223 */ /* 0x000fc4000000000a */
[----:B--2---:R-:W-:Y:S02]  /*1d00*/  FFMA R6, R36, R81, R6 ;  /* 0x0000005124067223 */ /* 0x004fe40000000006 */
[----:B------:R-:W1:Y:S01]  /*1d10*/  LDS R36, [R73+0x9f4] ;  /* 0x0009f40049247984 */ /* 0x000e620000000800 */
[----:B------:R-:W-:Y:S02]  /*1d20*/  FFMA R18, R4, R19, R18 ;  /* 0x0000001304127223 */ /* 0x000fe40000000012 */
[----:B------:R-:W-:Y:S02]  /*1d30*/  FFMA R6, R76, R37, R6 ;  /* 0x000000254c067223 */ /* 0x000fe40000000006 */
[C---:B------:R-:W-:Y:S02]  /*1d40*/  FFMA R27, R4.reuse, R27, R26 ;  /* 0x0000001b041b7223 */ /* 0x040fe4000000001a */
[C---:B------:R-:W-:Y:S02]  /*1d50*/  FFMA R31, R4.reuse, R31, R30 ;  /* 0x0000001f041f7223 */ /* 0x040fe4000000001e */
[----:B------:R-:W-:-:S02]  /*1d60*/  FFMA R14, R4, R15, R14 ;  /* 0x0000000f040e7223 */ /* 0x000fc4000000000e */
[C---:B------:R-:W-:Y:S02]  /*1d70*/  FFMA R22, R4.reuse, R23, R22 ;  /* 0x0000001704167223 */ /* 0x040fe40000000016 */
[----:B------:R-:W-:Y:S02]  /*1d80*/  FFMA R20, R4, R35, R20 ;  /* 0x0000002304147223 */ /* 0x000fe40000000014 */
[----:B------:R-:W2:Y:S01]  /*1d90*/  LDS.128 R32, [R71+0x40] ;  /* 0x0000400047207984 */ /* 0x000ea20000000c00 */
[----:B---3--:R-:W-:Y:S02]  /*1da0*/  FFMA R10, R81, R40, R10 ;  /* 0x00000028510a7223 */ /* 0x008fe4000000000a */
[----:B------:R-:W-:Y:S02]  /*1db0*/  FFMA R38, R75, R38, R6 ;  /* 0x000000264b267223 */ /* 0x000fe40000000006 */
[C---:B0-----:R-:W-:Y:S01]  /*1dc0*/  FFMA R18, R81.reuse, R48, R18 ;  /* 0x0000003051127223 */ /* 0x041fe20000000012 */
[----:B------:R-:W0:Y:S01]  /*1dd0*/  LDS.128 R4, [R71+0x240] ;  /* 0x0002400047047984 */ /* 0x000e220000000c00 */
[----:B----4-:R-:W-:-:S02]  /*1de0*/  FFMA R27, R81, R56, R27 ;  /* 0x00000038511b7223 */ /* 0x010fc4000000001b */
[C---:B-----5:R-:W-:Y:S02]  /*1df0*/  FFMA R31, R81.reuse, R60, R31 ;  /* 0x0000003c511f7223 */ /* 0x060fe4000000001f */
[C---:B------:R-:W-:Y:S02]  /*1e00*/  FFMA R14, R81.reuse, R44, R14 ;  /* 0x0000002c510e7223 */ /* 0x040fe4000000000e */
[----:B------:R-:W-:Y:S02]  /*1e10*/  FFMA R22, R81, R52, R22 ;  /* 0x0000003451167223 */ /* 0x000fe40000000016 */
[C---:B------:R-:W-:Y:S02]  /*1e20*/  FFMA R10, R76.reuse, R41, R10 ;  /* 0x000000294c0a7223 */ /* 0x040fe4000000000a */
[C---:B------:R-:W-:Y:S02]  /*1e30*/  FFMA R18, R76.reuse, R49, R18 ;  /* 0x000000314c127223 */ /* 0x040fe40000000012 */
[----:B------:R-:W-:-:S02]  /*1e40*/  FFMA R27, R76, R57, R27 ;  /* 0x000000394c1b7223 */ /* 0x000fc4000000001b */
[C---:B------:R-:W-:Y:S02]  /*1e50*/  FFMA R31, R76.reuse, R61, R31 ;  /* 0x0000003d4c1f7223 */ /* 0x040fe4000000001f */
[C---:B------:R-:W-:Y:S02]  /*1e60*/  FFMA R14, R76.reuse, R45, R14 ;  /* 0x0000002d4c0e7223 */ /* 0x040fe4000000000e */
[----:B------:R-:W-:Y:S02]  /*1e70*/  FFMA R22, R76, R53, R22 ;  /* 0x000000354c167223 */ /* 0x000fe40000000016 */
[----:B------:R-:W-:Y:S02]  /*1e80*/  FFMA R20, R81, R64, R20 ;  /* 0x0000004051147223 */ /* 0x000fe40000000014 */
[C---:B------:R-:W-:Y:S02]  /*1e90*/  FFMA R42, R75.reuse, R42, R10 ;  /* 0x0000002a4b2a7223 */ /* 0x040fe4000000000a */
[----:B------:R-:W3:Y:S01]  /*1ea0*/  LDS.128 R8, [R71+0x440] ;  /* 0x0004400047087984 */ /* 0x000ee20000000c00 */
[----:B------:R-:W-:-:S02]  /*1eb0*/  FFMA R50, R75, R50, R18 ;  /* 0x000000324b327223 */ /* 0x000fc40000000012 */
[C---:B------:R-:W-:Y:S01]  /*1ec0*/  FFMA R58, R75.reuse, R58, R27 ;  /* 0x0000003a4b3a7223 */ /* 0x040fe2000000001b */
[----:B------:R-:W4:Y:S01]  /*1ed0*/  LDS.128 R16, [R71+0x840] ;  /* 0x0008400047107984 */ /* 0x000f220000000c00 */
[C---:B------:R-:W-:Y:S02]  /*1ee0*/  FFMA R62, R75.reuse, R62, R31 ;  /* 0x0000003e4b3e7223 */ /* 0x040fe4000000001f */
[C---:B------:R-:W-:Y:S01]  /*1ef0*/  FFMA R46, R75.reuse, R46, R14 ;  /* 0x0000002e4b2e7223 */ /* 0x040fe2000000000e */
[----:B------:R-:W5:Y:S01]  /*1f00*/  LDS.128 R24, [R71+0xc40] ;  /* 0x000c400047187984 */ /* 0x000f620000000c00 */
[----:B------:R-:W-:Y:S02]  /*1f10*/  FFMA R54, R75, R54, R22 ;  /* 0x000000364b367223 */ /* 0x000fe40000000016 */
[----:B------:R-:W-:Y:S01]  /*1f20*/  FFMA R65, R76, R65, R20 ;  /* 0x000000414c417223 */ /* 0x000fe20000000014 */
[----:B------:R-:W5:Y:S01]  /*1f30*/  LDS.128 R28, [R71+0xe40] ;  /* 0x000e4000471c7984 */ /* 0x000f620000000c00 */
[----:B-1----:R-:W-:-:S02]  /*1f40*/  FFMA R38, R36, R39, R38 ;  /* 0x0000002724267223 */ /* 0x002fc40000000026 */
[----:B------:R-:W-:Y:S01]  /*1f50*/  FFMA R42, R36, R43, R42 ;  /* 0x0000002b242a7223 */ /* 0x000fe2000000002a */
[----:B------:R-:W1:Y:S01]  /*1f60*/  LDS.128 R12, [R71+0x640] ;  /* 0x00064000470c7984 */ /* 0x000e620000000c00 */
[----:B--2---:R-:W-:Y:S02]  /*1f70*/  FFMA R38, R32, R79, R38 ;  /* 0x0000004f20267223 */ /* 0x004fe40000000026 */
[----:B------:R-:W-:Y:S01]  /*1f80*/  FFMA R66, R75, R66, R65 ;  /* 0x000000424b427223 */ /* 0x000fe20000000041 */
[----:B------:R-:W2:Y:S01]  /*1f90*/  LDS.128 R20, [R71+0xa40] ;  /* 0x000a400047147984 */ /* 0x000ea20000000c00 */
[----:B0-----:R-:W-:Y:S02]  /*1fa0*/  FFMA R4, R79, R4, R42 ;  /* 0x000000044f047223 */ /* 0x001fe4000000002a */
[C---:B------:R-:W-:Y:S01]  /*1fb0*/  FFMA R37, R36.reuse, R47, R46 ;  /* 0x0000002f24257223 */ /* 0x040fe2000000002e */
[----:B------:R-:W0:Y:S01]  /*1fc0*/  LDS R32, [R73+0xd04] ;  /* 0x000d040049207984 */ /* 0x000e220000000800 */
[----:B------:R-:W-:-:S02]  /*1fd0*/  FFMA R55, R36, R55, R54 ;  /* 0x0000003724377223 */ /* 0x000fc40000000036 */
[C---:B------:R-:W-:Y:S01]  /*1fe0*/  FFMA R63, R36.reuse, R63, R62 ;  /* 0x0000003f243f7223 */ /* 0x040fe2000000003e */
[----:B------:R-:W0:Y:S01]  /*1ff0*/  LDS.128 R44, [R71+0x50] ;  /* 0x00005000472c7984 */ /* 0x000e220000000c00 */
[----:B------:R-:W-:Y:S02]  /*2000*/  FFMA R67, R36, R67, R66 ;  /* 0x0000004324437223 */ /* 0x000fe40000000042 */
[----:B------:R-:W-:Y:S01]  /*2010*/  FFMA R4, R74, R5, R4 ;  /* 0x000000054a047223 */ /* 0x000fe20000000004 */
[----:B------:R-:W0:Y:S01]  /*2020*/  LDS.128 R40, [R71+0x250] ;  /* 0x0002500047287984 */ /* 0x000e220000000c00 */
[C---:B------:R-:W-:Y:S02]  /*2030*/  FFMA R50, R36.reuse, R51, R50 ;  /* 0x0000003324327223 */ /* 0x040fe40000000032 */
[----:B------:R-:W-:Y:S01]  /*2040*/  FFMA R59, R36, R59, R58 ;  /* 0x0000003b243b7223 */ /* 0x000fe2000000003a */
[----:B------:R-:W-:Y:S01]  /*2050*/  LDS R76, [R73+0xe8c] ;  /* 0x000e8c00494c7984 */ /* 0x000fe20000000800 */
[----:B------:R-:W-:-:S02]  /*2060*/  FFMA R33, R74, R33, R38 ;  /* 0x000000214a217223 */ /* 0x000fc40000000026 */
[----:B------:R-:W-:Y:S01]  /*2070*/  FFMA R6, R77, R6, R4 ;  /* 0x000000064d067223 */ /* 0x000fe20000000004 */
[----:B------:R-:W-:Y:S01]  /*2080*/  LDS R75, [R73+0x1260] ;  /* 0x00126000494b7984 */ /* 0x000fe20000000800 */
[----:B---3--:R-:W-:Y:S02]  /*2090*/  FFMA R8, R79, R8, R37 ;  /* 0x000000084f087223 */ /* 0x008fe40000000025 */
[----:B------:R-:W-:Y:S01]  /*20a0*/  FFMA R34, R77, R34, R33 ;  /* 0x000000224d227223 */ /* 0x000fe20000000021 */
[----:B------:R-:W3:Y:S01]  /*20b0*/  LDS.128 R36, [R71+0x450] ;  /* 0x0004500047247984 */ /* 0x000ee20000000c00 */
[C---:B----4-:R-:W-:Y:S02]  /*20c0*/  FFMA R4, R79.reuse, R16, R55 ;  /* 0x000000104f047223 */ /* 0x050fe40000000037 */
[----:B------:R-:W-:Y:S01]  /*20d0*/  FFMA R8, R74, R9, R8 ;  /* 0x000000094a087223 */ /* 0x000fe20000000008 */
[----:B------:R-:W-:Y:S01]  /*20e0*/  LDS.128 R52, [R71+0xe50] ;  /* 0x000e500047347984 */ /* 0x000fe20000000c00 */
[----:B-----5:R-:W-:-:S02]  /*20f0*/  FFMA R24, R79, R24, R63 ;  /* 0x000000184f187223 */ /* 0x020fc4000000003f */
[C---:B------:R-:W-:Y:S01]  /*2100*/  FFMA R4, R74.reuse, R17, R4 ;  /* 0x000000114a047223 */ /* 0x040fe20000000004 */
[----:B------:R-:W-:Y:S01]  /*2110*/  LDS.128 R60, [R71+0xa50] ;  /* 0x000a5000473c7984 */ /* 0x000fe20000000c00 */
[C---:B------:R-:W-:Y:S02]  /*2120*/  FFMA R28, R79.reuse, R28, R67 ;  /* 0x0000001c4f1c7223 */ /* 0x040fe40000000043 */
[C---:B------:R-:W-:Y:S01]  /*2130*/  FFMA R24, R74.reuse, R25, R24 ;  /* 0x000000194a187223 */ /* 0x040fe20000000018 */
[----:B------:R-:W4:Y:S01]  /*2140*/  LDS.128 R64, [R71+0x850] ;  /* 0x0008500047407984 */ /* 0x000f220000000c00 */
[C---:B-1----:R-:W-:Y:S02]  /*2150*/  FFMA R12, R79.reuse, R12, R50 ;  /* 0x0000000c4f0c7223 */ /* 0x042fe40000000032 */
[----:B------:R-:W-:Y:S01]  /*2160*/  FFMA R28, R74, R29, R28 ;  /* 0x0000001d4a1c7223 */ /* 0x000fe2000000001c */
[----:B------:R-:W1:Y:S01]  /*2170*/  LDS.128 R48, [R71+0x650] ;  /* 0x0006500047307984 */ /* 0x000e620000000c00 */
[----:B--2---:R-:W-:-:S02]  /*2180*/  FFMA R20, R79, R20, R59 ;  /* 0x000000144f147223 */ /* 0x004fc4000000003b */
[C---:B------:R-:W-:Y:S01]  /*2190*/  FFMA R12, R74.reuse, R13, R12 ;  /* 0x0000000d4a0c7223 */ /* 0x040fe2000000000c */
[----:B------:R-:W2:Y:S01]  /*21a0*/  LDS.128 R56, [R71+0xc50] ;  /* 0x000c500047387984 */ /* 0x000ea20000000c00 */
[----:B------:R-:W-:Y:S02]  /*21b0*/  FFMA R20, R74, R21, R20 ;  /* 0x000000154a147223 */ /* 0x000fe40000000014 */
[C---:B0-----:R-:W-:Y:S01]  /*21c0*/  FFMA R35, R32.reuse, R35, R34 ;  /* 0x0000002320237223 */ /* 0x041fe20000000022 */
[----:B------:R-:W0:Y:S01]  /*21d0*/  LDS R17, [R73+0xf50] ;  /* 0x000f500049117984 */ /* 0x000e220000000800 */
[C---:B------:R-:W-:Y:S02]  /*21e0*/  FFMA R10, R77.reuse, R10, R8 ;  /* 0x0000000a4d0a7223 */ /* 0x040fe40000000008 */
[----:B------:R-:W-:Y:S01]  /*21f0*/  FFMA R4, R77, R18, R4 ;  /* 0x000000124d047223 */ /* 0x000fe20000000004 */
[----:B------:R-:W-:Y:S01]  /*2200*/  LDS R74, [R73+0x119c] ;  /* 0x00119c00494a7984 */ /* 0x000fe20000000800 */
[----:B------:R-:W-:-:S02]  /*2210*/  FFMA R7, R32, R7, R6 ;  /* 0x0000000720077223 */ /* 0x000fc40000000006 */
[C---:B------:R-:W-:Y:S02]  /*2220*/  FFMA R22, R77.reuse, R22, R20 ;  /* 0x000000164d167223 */ /* 0x040fe40000000014 */
[C---:B------:R-:W-:Y:S02]  /*2230*/  FFMA R28, R77.reuse, R30, R28 ;  /* 0x0000001e4d1c7223 */ /* 0x040fe4000000001c */
[----:B------:R-:W-:Y:S02]  /*2240*/  FFMA R35, R44, R78, R35 ;  /* 0x0000004e2c237223 */ /* 0x000fe40000000023 */
[C---:B------:R-:W-:Y:S01]  /*2250*/  FFMA R14, R77.reuse, R14, R12 ;  /* 0x0000000e4d0e7223 */ /* 0x040fe2000000000c */
[----:B------:R-:W5:Y:S01]  /*2260*/  LDS R44, [R73+0x1014] ;  /* 0x00101400492c7984 */ /* 0x000f620000000800 */
[----:B------:R-:W-:Y:S02]  /*2270*/  FFMA R26, R77, R26, R24 ;  /* 0x0000001a4d1a7223 */ /* 0x000fe40000000018 */
[C---:B------:R-:W-:Y:S01]  /*2280*/  FFMA R11, R32.reuse, R11, R10 ;  /* 0x0000000b200b7223 */ /* 0x040fe2000000000a */
[----:B------:R-:W-:Y:S01]  /*2290*/  LDS R77, [R73+0x10d8] ;  /* 0x0010d800494d7984 */ /* 0x000fe20000000800 */
[----:B------:R-:W-:-:S02]  /*22a0*/  FFMA R21, R32, R19, R4 ;  /* 0x0000001320157223 */ /* 0x000fc40000000004 */
[C---:B------:R-:W-:Y:S02]  /*22b0*/  FFMA R23, R32.reuse, R23, R22 ;  /* 0x0000001720177223 */ /* 0x040fe40000000016 */
[----:B------:R-:W-:Y:S02]  /*22c0*/  FFMA R19, R32, R31, R28 ;  /* 0x0000001f20137223 */ /* 0x000fe4000000001c */
[----:B------:R-:W-:Y:S01]  /*22d0*/  FFMA R40, R78, R40, R7 ;  /* 0x000000284e287223 */ /* 0x000fe20000000007 */
[----:B------:R-:W-:Y:S01]  /*22e0*/  LDS.128 R28, [R71+0x860] ;  /* 0x00086000471c7984 */ /* 0x000fe20000000c00 */
[C---:B------:R-:W-:Y:S02]  /*22f0*/  FFMA R15, R32.reuse, R15, R14 ;  /* 0x0000000f200f7223 */ /* 0x040fe4000000000e */
[----:B------:R-:W-:Y:S01]  /*2300*/  FFMA R27, R32, R27, R26 ;  /* 0x0000001b201b7223 */ /* 0x000fe2000000001a */
[----:B------:R-:W5:Y:S01]  /*2310*/  LDS.128 R4, [R71+0x60] ;  /* 0x0000600047047984 */ /* 0x000f620000000c00 */
[----:B---3--:R-:W-:-:S02]  /*2320*/  FFMA R11, R78, R36, R11 ;  /* 0x000000244e0b7223 */ /* 0x008fc4000000000b */
[C---:B----4-:R-:W-:Y:S02]  /*2330*/  FFMA R21, R78.reuse, R64, R21 ;  /* 0x000000404e157223 */ /* 0x050fe40000000015 */
[C---:B------:R-:W-:Y:S02]  /*2340*/  FFMA R23, R78.reuse, R60, R23 ;  /* 0x0000003c4e177223 */ /* 0x040fe40000000017 */
[C---:B------:R-:W-:Y:S02]  /*2350*/  FFMA R19, R78.reuse, R52, R19 ;  /* 0x000000344e137223 */ /* 0x040fe40000000013 */
[C---:B-1----:R-:W-:Y:S02]  /*2360*/  FFMA R48, R78.reuse, R48, R15 ;  /* 0x000000304e307223 */ /* 0x042fe4000000000f */
[----:B--2---:R-:W-:Y:S01]  /*2370*/  FFMA R56, R78, R56, R27 ;  /* 0x000000384e387223 */ /* 0x004fe2000000001b */
[----:B------:R-:W-:Y:S01]  /*2380*/  LDS.128 R12, [R71+0x260] ;  /* 0x00026000470c7984 */ /* 0x000fe20000000c00 */
[----:B------:R-:W-:-:S02]  /*2390*/  FFMA R35, R76, R45, R35 ;  /* 0x0000002d4c237223 */ /* 0x000fc40000000023 */
[C---:B------:R-:W-:Y:S01]  /*23a0*/  FFMA R37, R76.reuse, R37, R11 ;  /* 0x000000254c257223 */ /* 0x040fe2000000000b */
[----:B------:R-:W-:Y:S01]  /*23b0*/  LDS.128 R24, [R71+0xa60] ;  /* 0x000a600047187984 */ /* 0x000fe20000000c00 */
[C---:B------:R-:W-:Y:S02]  /*23c0*/  FFMA R21, R76.reuse, R65, R21 ;  /* 0x000000414c157223 */ /* 0x040fe40000000015 */
[C---:B------:R-:W-:Y:S01]  /*23d0*/  FFMA R23, R76.reuse, R61, R23 ;  /* 0x0000003d4c177223 */ /* 0x040fe20000000017 */
[----:B------:R-:W1:Y:S01]  /*23e0*/  LDS.128 R8, [R71+0x460] ;  /* 0x0004600047087984 */ /* 0x000e620000000c00 */
[C---:B------:R-:W-:Y:S02]  /*23f0*/  FFMA R19, R76.reuse, R53, R19 ;  /* 0x000000354c137223 */ /* 0x040fe40000000013 */
[C---:B------:R-:W-:Y:S02]  /*2400*/  FFMA R40, R76.reuse, R41, R40 ;  /* 0x000000294c287223 */ /* 0x040fe40000000028 */
[----:B------:R-:W-:-:S02]  /*2410*/  FFMA R48, R76, R49, R48 ;  /* 0x000000314c307223 */ /* 0x000fc40000000030 */
[----:B------:R-:W-:Y:S02]  /*2420*/  FFMA R56, R76, R57, R56 ;  /* 0x000000394c387223 */ /* 0x000fe40000000038 */
[C---:B0-----:R-:W-:Y:S02]  /*2430*/  FFMA R46, R17.reuse, R46, R35 ;  /* 0x0000002e112e7223 */ /* 0x041fe40000000023 */
[C---:B------:R-:W-:Y:S01]  /*2440*/  FFMA R42, R17.reuse, R42, R40 ;  /* 0x0000002a112a7223 */ /* 0x040fe20000000028 */
[----:B------:R-:W0:Y:S01]  /*2450*/  LDS.128 R32, [R71+0x660] ;  /* 0x0006600047207984 */ /* 0x000e220000000c00 */
[C---:B------:R-:W-:Y:S02]  /*2460*/  FFMA R38, R17.reuse, R38, R37 ;  /* 0x0000002611267223 */ /* 0x040fe40000000025 */
[C---:B------:R-:W-:Y:S02]  /*2470*/  FFMA R50, R17.reuse, R50, R48 ;  /* 0x0000003211327223 */ /* 0x040fe40000000030 */
[----:B------:R-:W-:-:S02]  /*2480*/  FFMA R66, R17, R66, R21 ;  /* 0x0000004211427223 */ /* 0x000fc40000000015 */
[C---:B------:R-:W-:Y:S02]  /*2490*/  FFMA R62, R17.reuse, R62, R23 ;  /* 0x0000003e113e7223 */ /* 0x040fe40000000017 */
[C---:B------:R-:W-:Y:S01]  /*24a0*/  FFMA R58, R17.reuse, R58, R56 ;  /* 0x0000003a113a7223 */ /* 0x040fe20000000038 */
[----:B------:R-:W2:Y:S01]  /*24b0*/  LDS.128 R20, [R71+0xc60] ;  /* 0x000c600047147984 */ /* 0x000ea20000000c00 */
[----:B------:R-:W-:Y:S02]  /*24c0*/  FFMA R54, R17, R54, R19 ;  /* 0x0000003611367223 */ /* 0x000fe40000000013 */
[C---:B-----5:R-:W-:Y:S01]  /*24d0*/  FFMA R46, R44.reuse, R47, R46 ;  /* 0x0000002f2c2e7223 */ /* 0x060fe2000000002e */
[----:B------:R-:W3:Y:S01]  /*24e0*/  LDS.128 R16, [R71+0xe60] ;  /* 0x000e600047107984 */ /* 0x000ee20000000c00 */
[----:B------:R-:W-:Y:S02]  /*24f0*/  FFMA R38, R44, R39, R38 ;  /* 0x000000272c267223 */ /* 0x000fe40000000026 */
[----:B------:R-:W-:-:S02]  /*2500*/  FFMA R4, R4, R77, R46 ;  /* 0x0000004d04047223 */ /* 0x000fc4000000002e */
[----:B------:R-:W-:Y:S02]  /*2510*/  FFMA R42, R44, R43, R42 ;  /* 0x0000002b2c2a7223 */ /* 0x000fe4000000002a */
[----:B------:R-:W-:Y:S02]  /*2520*/  FFMA R4, R74, R5, R4 ;  /* 0x000000054a047223 */ /* 0x000fe40000000004 */
[C---:B------:R-:W-:Y:S01]  /*2530*/  FFMA R50, R44.reuse, R51, R50 ;  /* 0x000000332c327223 */ /* 0x040fe20000000032 */
[----:B------:R-:W-:Y:S01]  /*2540*/  LDS R5, [R73+0x13e8] ;  /* 0x0013e80049057984 */ /* 0x000fe20000000800 */
[C---:B------:R-:W-:Y:S02]  /*2550*/  FFMA R66, R44.reuse, R67, R66 ;  /* 0x000000432c427223 */ /* 0x040fe40000000042 */
[C---:B------:R-:W-:Y:S02]  /*2560*/  FFMA R63, R44.reuse, R63, R62 ;  /* 0x0000003f2c3f7223 */ /* 0x040fe4000000003e */
[----:B------:R-:W-:-:S02]  /*2570*/  FFMA R59, R44, R59, R58 ;  /* 0x0000003b2c3b7223 */ /* 0x000fc4000000003a */
[----:B------:R-:W-:Y:S02]  /*2580*/  FFMA R56, R44, R55, R54 ;  /* 0x000000372c387223 */ /* 0x000fe40000000036 */
[----:B-1----:R-:W-:Y:S01]  /*2590*/  FFMA R8, R77, R8, R38 ;  /* 0x000000084d087223 */ /* 0x002fe20000000026 */
[----:B------:R-:W-:Y:S01]  /*25a0*/  LDS.128 R44, [R71+0x470] ;  /* 0x00047000472c7984 */ /* 0x000fe20000000c00 */
[----:B------:R-:W-:Y:S02]  /*25b0*/  FFMA R6, R75, R6, R4 ;  /* 0x000000064b067223 */ /* 0x000fe40000000004 */
[----:B------:R-:W-:Y:S01]  /*25c0*/  FFMA R8, R74, R9, R8 ;  /* 0x000000094a087223 */ /* 0x000fe20000000008 */
[----:B------:R-:W1:Y:S01]  /*25d0*/  LDS R4, [R73+0x1324] ;  /* 0x0013240049047984 */ /* 0x000e620000000800 */
[C---:B------:R-:W-:Y:S02]  /*25e0*/  FFMA R12, R77.reuse, R12, R42 ;  /* 0x0000000c4d0c7223 */ /* 0x040fe4000000002a */
[C---:B0-----:R-:W-:Y:S01]  /*25f0*/  FFMA R32, R77.reuse, R32, R50 ;  /* 0x000000204d207223 */ /* 0x041fe20000000032 */
[----:B------:R-:W0:Y:S01]  /*2600*/  LDS.128 R36, [R71+0x70] ;  /* 0x0000700047247984 */ /* 0x000e220000000c00 */
[----:B------:R-:W-:-:S02]  /*2610*/  FFMA R28, R77, R28, R66 ;  /* 0x0000001c4d1c7223 */ /* 0x000fc40000000042 */
[----:B------:R-:W-:Y:S01]  /*2620*/  FFMA R24, R77, R24, R63 ;  /* 0x000000184d187223 */ /* 0x000fe2000000003f */
[----:B------:R-:W4:Y:S01]  /*2630*/  LDS.128 R40, [R71+0x270] ;  /* 0x0002700047287984 */ /* 0x000f220000000c00 */
[----:B------:R-:W-:Y:S02]  /*2640*/  FFMA R10, R75, R10, R8 ;  /* 0x0000000a4b0a7223 */ /* 0x000fe40000000008 */
[----:B------:R-:W-:Y:S01]  /*2650*/  FFMA R12, R74, R13, R12 ;  /* 0x0000000d4a0c7223 */ /* 0x000fe2000000000c */
[----:B------:R-:W5:Y:S01]  /*2660*/  LDS.128 R48, [R71+0x670] ;  /* 0x0006700047307984 */ /* 0x000f620000000c00 */
[----:B--2---:R-:W-:Y:S02]  /*2670*/  FFMA R20, R77, R20, R59 ;  /* 0x000000144d147223 */ /* 0x004fe4000000003b */
[----:B------:R-:W-:Y:S01]  /*2680*/  FFMA R14, R75, R14, R12 ;  /* 0x0000000e4b0e7223 */ /* 0x000fe2000000000c */
[----:B------:R-:W2:Y:S01]  /*2690*/  LDS.128 R52, [R71+0x870] ;  /* 0x0008700047347984 */ /* 0x000ea20000000c00 */
[----:B---3--:R-:W-:-:S02]  /*26a0*/  FFMA R16, R77, R16, R56 ;  /* 0x000000104d107223 */ /* 0x008fc40000000038 */
[C---:B------:R-:W-:Y:S01]  /*26b0*/  FFMA R32, R74.reuse, R33, R32 ;  /* 0x000000214a207223 */ /* 0x040fe20000000020 */
[----:B------:R-:W3:Y:S01]  /*26c0*/  LDS.128 R56, [R71+0xa70] ;  /* 0x000a700047387984 */ /* 0x000ee20000000c00 */
[C---:B------:R-:W-:Y:S02]  /*26d0*/  FFMA R28, R74.reuse, R29, R28 ;  /* 0x0000001d4a1c7223 */ /* 0x040fe4000000001c */
[C---:B------:R-:W-:Y:S01]  /*26e0*/  FFMA R24, R74.reuse, R25, R24 ;  /* 0x000000194a187223 */ /* 0x040fe20000000018 */
[----:B------:R-:W2:Y:S01]  /*26f0*/  LDS.128 R60, [R71+0xc70] ;  /* 0x000c7000473c7984 */ /* 0x000ea20000000c00 */
[C---:B------:R-:W-:Y:S02]  /*2700*/  FFMA R20, R74.reuse, R21, R20 ;  /* 0x000000154a147223 */ /* 0x040fe40000000014 */
[----:B------:R-:W-:Y:S01]  /*2710*/  FFMA R16, R74, R17, R16 ;  /* 0x000000114a107223 */ /* 0x000fe20000000010 */
[----:B------:R-:W3:Y:S01]  /*2720*/  LDS.128 R64, [R71+0xe70] ;  /* 0x000e700047407984 */ /* 0x000ee20000000c00 */
[----:B------:R-:W-:-:S02]  /*2730*/  FFMA R34, R75, R34, R32 ;  /* 0x000000224b227223 */ /* 0x000fc40000000020 */
[C---:B------:R-:W-:Y:S01]  /*2740*/  FFMA R30, R75.reuse, R30, R28 ;  /* 0x0000001e4b1e7223 */ /* 0x040fe2000000001c */
[----:B------:R-:W3:Y:S01]  /*2750*/  LDS R8, [R73+0x14ac] ;  /* 0x0014ac0049087984 */ /* 0x000ee20000000800 */
[C---:B------:R-:W-:Y:S02]  /*2760*/  FFMA R26, R75.reuse, R26, R24 ;  /* 0x0000001a4b1a7223 */ /* 0x040fe40000000018 */
[C---:B------:R-:W-:Y:S01]  /*2770*/  FFMA R22, R75.reuse, R22, R20 ;  /* 0x000000164b167223 */ /* 0x040fe20000000014 */
[----:B------:R-:W3:Y:S01]  /*2780*/  LDS R9, [R73+0x1570] ;  /* 0x0015700049097984 */ /* 0x000ee20000000800 */
[----:B------:R-:W-:-:S03]  /*2790*/  FFMA R16, R75, R18, R16 ;  /* 0x000000124b107223 */ /* 0x000fc60000000010 */
[----:B------:R-:W3:Y:S01]  /*27a0*/  LDS R12, [R73+0x1634] ;  /* 0x00163400490c7984 */ /* 0x000ee20000000800 */
[C---:B-1----:R-:W-:Y:S02]  /*27b0*/  FFMA R6, R4.reuse, R7, R6 ;  /* 0x0000000704067223 */ /* 0x042fe40000000006 */
[C---:B------:R-:W-:Y:S02]  /*27c0*/  FFMA R14, R4.reuse, R15, R14 ;  /* 0x0000000f040e7223 */ /* 0x040fe4000000000e */
[C---:B------:R-:W-:Y:S02]  /*27d0*/  FFMA R10, R4.reuse, R11, R10 ;  /* 0x0000000b040a7223 */ /* 0x040fe4000000000a */
[C---:B------:R-:W-:Y:S02]  /*27e0*/  FFMA R34, R4.reuse, R35, R34 ;  /* 0x0000002304227223 */ /* 0x040fe40000000022 */
[C---:B------:R-:W-:Y:S02]  /*27f0*/  FFMA R30, R4.reuse, R31, R30 ;  /* 0x0000001f041e7223 */ /* 0x040fe4000000001e */
[----:B------:R-:W-:-:S02]  /*2800*/  FFMA R26, R4, R27, R26 ;  /* 0x0000001b041a7223 */ /* 0x000fc4000000001a */
[C---:B------:R-:W-:Y:S02]  /*2810*/  FFMA R22, R4.reuse, R23, R22 ;  /* 0x0000001704167223 */ /* 0x040fe40000000016 */
[----:B------:R-:W-:Y:S02]  /*2820*/  FFMA R16, R4, R19, R16 ;  /* 0x0000001304107223 */ /* 0x000fe40000000010 */
[----:B0-----:R-:W-:Y:S02]  /*2830*/  FFMA R36, R36, R5, R6 ;  /* 0x0000000524247223 */ /* 0x001fe40000000006 */
[C---:B----4-:R-:W-:Y:S02]  /*2840*/  FFMA R40, R5.reuse, R40, R14 ;  /* 0x0000002805287223 */ /* 0x050fe4000000000e */
[C---:B------:R-:W-:Y:S02]  /*2850*/  FFMA R44, R5.reuse, R44, R10 ;  /* 0x0000002c052c7223 */ /* 0x040fe4000000000a */
[----:B-----5:R-:W-:-:S02]  /*2860*/  FFMA R48, R5, R48, R34 ;  /* 0x0000003005307223 */ /* 0x020fc40000000022 */
[C---:B--2---:R-:W-:Y:S02]  /*2870*/  FFMA R52, R5.reuse, R52, R30 ;  /* 0x0000003405347223 */ /* 0x044fe4000000001e */
[C---:B---3--:R-:W-:Y:S02]  /*2880*/  FFMA R26, R5.reuse, R56, R26 ;  /* 0x00000038051a7223 */ /* 0x048fe4000000001a */
[C---:B------:R-:W-:Y:S02]  /*2890*/  FFMA R22, R5.reuse, R60, R22 ;  /* 0x0000003c05167223 */ /* 0x040fe40000000016 */
[----:B------:R-:W-:Y:S02]  /*28a0*/  FFMA R64, R5, R64, R16 ;  /* 0x0000004005407223 */ /* 0x000fe40000000010 */
[C---:B------:R-:W-:Y:S02]  /*28b0*/  FFMA R36, R8.reuse, R37, R36 ;  /* 0x0000002508247223 */ /* 0x040fe40000000024 */
[----:B------:R-:W-:-:S02]  /*28c0*/  FFMA R40, R8, R41, R40 ;  /* 0x0000002908287223 */ /* 0x000fc40000000028 */
[C---:B------:R-:W-:Y:S02]  /*28d0*/  FFMA R44, R8.reuse, R45, R44 ;  /* 0x0000002d082c7223 */ /* 0x040fe4000000002c */
[C---:B------:R-:W-:Y:S02]  /*28e0*/  FFMA R48, R8.reuse, R49, R48 ;  /* 0x0000003108307223 */ /* 0x040fe40000000030 */
[C---:B------:R-:W-:Y:S02]  /*28f0*/  FFMA R52, R8.reuse, R53, R52 ;  /* 0x0000003508347223 */ /* 0x040fe40000000034 */
[C---:B------:R-:W-:Y:S02]  /*2900*/  FFMA R26, R8.reuse, R57, R26 ;  /* 0x00000039081a7223 */ /* 0x040fe4000000001a */
        /* <DEDUP_REMOVED lines=9> */
[----:B------:R-:W-:Y:S02]  /*29a0*/  FFMA R64, R9, R66, R64 ;  /* 0x0000004209407223 */ /* 0x000fe40000000040 */
[C---:B------:R-:W-:Y:S02]  /*29b0*/  FFMA R11, R12.reuse, R39, R36 ;  /* 0x000000270c0b7223 */ /* 0x040fe40000000024 */
[C---:B------:R-:W-:Y:S02]  /*29c0*/  FFMA R43, R12.reuse, R43, R40 ;  /* 0x0000002b0c2b7223 */ /* 0x040fe40000000028 */
[C---:B------:R-:W-:Y:S02]  /*29d0*/  FFMA R47, R12.reuse, R47, R44 ;  /* 0x0000002f0c2f7223 */ /* 0x040fe4000000002c */
[----:B------:R-:W-:-:S02]  /*29e0*/  FFMA R51, R12, R51, R48 ;  /* 0x000000330c337223 */ /* 0x000fc40000000030 */
[C---:B------:R-:W-:Y:S02]  /*29f0*/  FFMA R55, R12.reuse, R55, R52 ;  /* 0x000000370c377223 */ /* 0x040fe40000000034 */
[C---:B------:R-:W-:Y:S02]  /*2a00*/  FFMA R59, R12.reuse, R59, R26 ;  /* 0x0000003b0c3b7223 */ /* 0x040fe4000000001a */
[C---:B------:R-:W-:Y:S02]  /*2a10*/  FFMA R45, R12.reuse, R63, R22 ;  /* 0x0000003f0c2d7223 */ /* 0x040fe40000000016 */
[----:B------:R-:W-:Y:S01]  /*2a20*/  FFMA R46, R12, R67, R64 ;  /* 0x000000430c2e7223 */ /* 0x000fe20000000040 */
[----:B------:R-:W-:Y:S01]  /*2a30*/  @P0 CALL.REL.NOINC `(.L_x_0) ;  /* 0x0000001000000944 */ /* 0x000fe20003c00000 */
[----:B------:R-:W-:Y:S05]  /*2a40*/  BRA `(.L_x_1) ;  /* 0xffffe98000007947 */ /* 0x000fea000383ffff */
.L_x_0:
[----:B------:R-:W-:Y:S01]  /*2a50*/  @P1 CALL.REL.NOINC `(.L_x_2) ;  /* 0x0000001000001944 */ /* 0x000fe20003c00000 */
[----:B------:R-:W-:Y:S05]  /*2a60*/  BRA `(.L_x_3) ;  /* 0xffffd68000007947 */ /* 0x000fea000383ffff */
.L_x_2:
[----:B------:R-:W-:Y:S01]  /*2a70*/  IMAD R3, R2, 0x620, R70 ;  /* 0x0000062002037824 */ /* 0x000fe200078e0246 */
[----:B------:R-:W-:Y:S02]  /*2a80*/  FMNMX R11, RZ, R11, !PT ;  /* 0x0000000bff0b7209 */ /* 0x000fe40007800000 */
[----:B------:R-:W-:Y:S01]  /*2a90*/  FMNMX R43, RZ, R43, !PT ;  /* 0x0000002bff2b7209 */ /* 0x000fe20007800000 */
[----:B------:R-:W-:Y:S01]  /*2aa0*/  IMAD R3, R72, 0x188, R3 ;  /* 0x0000018848037824 */ /* 0x000fe200078e0203 */
[----:B------:R-:W-:-:S02]  /*2ab0*/  FMNMX R47, RZ, R47, !PT ;  /* 0x0000002fff2f7209 */ /* 0x000fc40007800000 */
[----:B------:R-:W-:Y:S01]  /*2ac0*/  FMNMX R51, RZ, R51, !PT ;  /* 0x00000033ff337209 */ /* 0x000fe20007800000 */
[----:B------:R-:W-:Y:S01]  /*2ad0*/  IMAD.WIDE R2, R3, R0, c[0x0][0x170] ;  /* 0x00005c0003027625 */ /* 0x000fe200078e0200 */
[----:B------:R-:W-:Y:S02]  /*2ae0*/  FMNMX R55, RZ, R55, !PT ;  /* 0x00000037ff377209 */ /* 0x000fe40007800000 */
[----:B------:R-:W-:Y:S02]  /*2af0*/  FMNMX R59, RZ, R59, !PT ;  /* 0x0000003bff3b7209 */ /* 0x000fe40007800000 */
[----:B------:R-:W-:Y:S01]  /*2b00*/  FMNMX R45, RZ, R45, !PT ;  /* 0x0000002dff2d7209 */ /* 0x000fe20007800000 */
[----:B------:R-:W-:Y:S01]  /*2b10*/  STG.E [R2.64], R11 ;  /* 0x0000000b02007986 */ /* 0x000fe2000c101904 */
[----:B------:R-:W-:-:S03]  /*2b20*/  FMNMX R5, RZ, R46, !PT ;  /* 0x0000002eff057209 */ /* 0x000fc60007800000 */
[----:B------:R-:W-:Y:S04]  /*2b30*/  STG.E [R2.64+0xc4], R43 ;  /* 0x0000c42b02007986 */ /* 0x000fe8000c101904 */
[----:B------:R-:W-:Y:S04]  /*2b40*/  STG.E [R2.64+0x188], R47 ;  /* 0x0001882f02007986 */ /* 0x000fe8000c101904 */
[----:B------:R-:W-:Y:S04]  /*2b50*/  STG.E [R2.64+0x24c], R51 ;  /* 0x00024c3302007986 */ /* 0x000fe8000c101904 */
[----:B------:R-:W-:Y:S04]  /*2b60*/  STG.E [R2.64+0x310], R55 ;  /* 0x0003103702007986 */ /* 0x000fe8000c101904 */
[----:B------:R-:W-:Y:S04]  /*2b70*/  STG.E [R2.64+0x3d4], R59 ;  /* 0x0003d43b02007986 */ /* 0x000fe8000c101904 */
[----:B------:R-:W-:Y:S04]  /*2b80*/  STG.E [R2.64+0x498], R45 ;  /* 0x0004982d02007986 */ /* 0x000fe8000c101904 */
[----:B------:R-:W-:Y:S01]  /*2b90*/  STG.E [R2.64+0x55c], R5 ;  /* 0x00055c0502007986 */ /* 0x000fe2000c101904 */
[----:B------:R-:W-:Y:S05]  /*2ba0*/  EXIT ;  /* 0x000000000000794d */ /* 0x000fea0003800000 */
.L_x_4:
[----:B------:R-:W-:-:S00]  /*2bb0*/  BRA `(.L_x_4) ;  /* 0xfffffff000007947 */ /* 0x000fc0000383ffff */
[----:B------:R-:W-:-:S00]  /*2bc0*/  NOP ;  /* 0x0000000000007918 */ /* 0x000fc00000000000 */
        /* <DEDUP_REMOVED lines=11> */
.L_x_5:


//--------------------- .nv.shared.candidate2     --------------------------
	.section	.nv.shared.candidate2,"aw",@nobits
	.align	4
.nv.shared.candidate2:
	.zero		41472
